	.target	sm_90a

	.elftype	@"ET_EXEC"


//--------------------- .note.nv.tkinfo           --------------------------
	.section	.note.nv.tkinfo,"",@"SHT_NOTE"
	.sectionflags	@"SHF_NOTE_NV_TKINFO"
	.tkinfo
        /*0018*/ 	.word	0x00000002
        /*0030*/ 	.string	""
        /*0030*/ 	.string	"ptxas"
        /*0030*/ 	.string	"Cuda compilation tools, release 13.0, V13.0.88"
        /*0030*/ 	.string	"Build cuda_13.0.r13.0/compiler.36424714_0"
        /*0030*/ 	.string	"-v  -suppress-debug-info  -lineinfo  -arch sm_90a "



//--------------------- .note.nv.cuinfo           --------------------------
	.section	.note.nv.cuinfo,"",@"SHT_NOTE"
	.sectionflags	@"SHF_NOTE_NV_CUINFO"
        /*0018*/ 	.short	0x0002
        /*001a*/ 	.short	0x005a
        /*001c*/ 	.short	0x0082
	.zero		2


//--------------------- .nv.info                  --------------------------
	.section	.nv.info,"",@"SHT_CUDA_INFO"
	.align	4


	//----- nvinfo : EIATTR_REGCOUNT
	.align		4
        /*0000*/ 	.byte	0x04, 0x2f
        /*0002*/ 	.short	(.L_1 - .L_0)
	.align		4
.L_0:
        /*0004*/ 	.word	index@(matmul_kernel)
        /*0008*/ 	.word	0x000000ff


	//----- nvinfo : EIATTR_FRAME_SIZE
	.align		4
.L_1:
        /*000c*/ 	.byte	0x04, 0x11
        /*000e*/ 	.short	(.L_3 - .L_2)
	.align		4
.L_2:
        /*0010*/ 	.word	index@(matmul_kernel)
        /*0014*/ 	.word	0x000002f8


	//----- nvinfo : EIATTR_MIN_STACK_SIZE
	.align		4
.L_3:
        /*0018*/ 	.byte	0x04, 0x12
        /*001a*/ 	.short	(.L_5 - .L_4)
	.align		4
.L_4:
        /*001c*/ 	.word	index@(matmul_kernel)
        /*0020*/ 	.word	0x000002f8
.L_5:


//--------------------- .nv.compat                --------------------------
	.section	.nv.compat,"",@"SHT_CUDA_COMPAT_INFO"
	.align	4
        /*0000*/ 	.byte	0x02, 0x09, 0x01, 0x00, 0x02, 0x02, 0x04, 0x00, 0x02, 0x05, 0x05, 0x00, 0x03, 0x07, 0x01, 0x01
        /*0010*/ 	.byte	0x02, 0x03, 0x00, 0x00, 0x02, 0x06, 0x01, 0x00, 0x04, 0x0b, 0x08, 0x00, 0x00, 0x00, 0x00, 0x00
        /*0020*/ 	.byte	0x00, 0x00, 0x00, 0x00


//--------------------- .nv.info.matmul_kernel    --------------------------
	.section	.nv.info.matmul_kernel,"",@"SHT_CUDA_INFO"
	.sectionflags	@""
	.align	4


	//----- nvinfo : EIATTR_CUDA_API_VERSION
	.align		4
        /*0000*/ 	.byte	0x04, 0x37
        /*0002*/ 	.short	(.L_7 - .L_6)
.L_6:
        /*0004*/ 	.word	0x00000082


	//----- nvinfo : EIATTR_KPARAM_INFO
	.align		4
.L_7:
        /*0008*/ 	.byte	0x04, 0x17
        /*000a*/ 	.short	(.L_9 - .L_8)
.L_8:
        /*000c*/ 	.word	0x00000000
        /*0010*/ 	.short	0x000d
        /*0012*/ 	.short	0x0048
        /*0014*/ 	.byte	0x00, 0xf4, 0x21, 0x00


	//----- nvinfo : EIATTR_KPARAM_INFO
	.align		4
.L_9:
        /*0018*/ 	.byte	0x04, 0x17
        /*001a*/ 	.short	(.L_11 - .L_10)
.L_10:
        /*001c*/ 	.word	0x00000000
        /*0020*/ 	.short	0x000c
        /*0022*/ 	.short	0x0040
        /*0024*/ 	.byte	0x00, 0xf4, 0x21, 0x00


	//----- nvinfo : EIATTR_KPARAM_INFO
	.align		4
.L_11:
        /*0028*/ 	.byte	0x04, 0x17
        /*002a*/ 	.short	(.L_13 - .L_12)
.L_12:
        /*002c*/ 	.word	0x00000000
        /*0030*/ 	.short	0x000b
        /*0032*/ 	.short	0x0038
        /*0034*/ 	.byte	0x00, 0xf0, 0x11, 0x00


	//----- nvinfo : EIATTR_KPARAM_INFO
	.align		4
.L_13:
        /*0038*/ 	.byte	0x04, 0x17
        /*003a*/ 	.short	(.L_15 - .L_14)
.L_14:
        /*003c*/ 	.word	0x00000000
        /*0040*/ 	.short	0x000a
        /*0042*/ 	.short	0x0034
        /*0044*/ 	.byte	0x00, 0xf0, 0x11, 0x00


	//----- nvinfo : EIATTR_KPARAM_INFO
	.align		4
.L_15:
        /*0048*/ 	.byte	0x04, 0x17
        /*004a*/ 	.short	(.L_17 - .L_16)
.L_16:
        /*004c*/ 	.word	0x00000000
        /*0050*/ 	.short	0x0009
        /*0052*/ 	.short	0x0030
        /*0054*/ 	.byte	0x00, 0xf0, 0x11, 0x00


	//----- nvinfo : EIATTR_KPARAM_INFO
	.align		4
.L_17:
        /*0058*/ 	.byte	0x04, 0x17
        /*005a*/ 	.short	(.L_19 - .L_18)
.L_18:
        /*005c*/ 	.word	0x00000000
        /*0060*/ 	.short	0x0008
        /*0062*/ 	.short	0x002c
        /*0064*/ 	.byte	0x00, 0xf0, 0x11, 0x00


	//----- nvinfo : EIATTR_KPARAM_INFO
	.align		4
.L_19:
        /*0068*/ 	.byte	0x04, 0x17
        /*006a*/ 	.short	(.L_21 - .L_20)
.L_20:
        /*006c*/ 	.word	0x00000000
        /*0070*/ 	.short	0x0007
        /*0072*/ 	.short	0x0028
        /*0074*/ 	.byte	0x00, 0xf0, 0x11, 0x00


	//----- nvinfo : EIATTR_KPARAM_INFO
	.align		4
.L_21:
        /*0078*/ 	.byte	0x04, 0x17
        /*007a*/ 	.short	(.L_23 - .L_22)
.L_22:
        /*007c*/ 	.word	0x00000000
        /*0080*/ 	.short	0x0006
        /*0082*/ 	.short	0x0024
        /*0084*/ 	.byte	0x00, 0xf0, 0x11, 0x00


	//----- nvinfo : EIATTR_KPARAM_INFO
	.align		4
.L_23:
        /*0088*/ 	.byte	0x04, 0x17
        /*008a*/ 	.short	(.L_25 - .L_24)
.L_24:
        /*008c*/ 	.word	0x00000000
        /*0090*/ 	.short	0x0005
        /*0092*/ 	.short	0x0020
        /*0094*/ 	.byte	0x00, 0xf0, 0x11, 0x00


	//----- nvinfo : EIATTR_KPARAM_INFO
	.align		4
.L_25:
        /*0098*/ 	.byte	0x04, 0x17
        /*009a*/ 	.short	(.L_27 - .L_26)
.L_26:
        /*009c*/ 	.word	0x00000000
        /*00a0*/ 	.short	0x0004
        /*00a2*/ 	.short	0x001c
        /*00a4*/ 	.byte	0x00, 0xf0, 0x11, 0x00


	//----- nvinfo : EIATTR_KPARAM_INFO
	.align		4
.L_27:
        /*00a8*/ 	.byte	0x04, 0x17
        /*00aa*/ 	.short	(.L_29 - .L_28)
.L_28:
        /*00ac*/ 	.word	0x00000000
        /*00b0*/ 	.short	0x0003
        /*00b2*/ 	.short	0x0018
        /*00b4*/ 	.byte	0x00, 0xf0, 0x11, 0x00


	//----- nvinfo : EIATTR_KPARAM_INFO
	.align		4
.L_29:
        /*00b8*/ 	.byte	0x04, 0x17
        /*00ba*/ 	.short	(.L_31 - .L_30)
.L_30:
        /*00bc*/ 	.word	0x00000000
        /*00c0*/ 	.short	0x0002
        /*00c2*/ 	.short	0x0010
        /*00c4*/ 	.byte	0x00, 0xf4, 0x21, 0x00


	//----- nvinfo : EIATTR_KPARAM_INFO
	.align		4
.L_31:
        /*00c8*/ 	.byte	0x04, 0x17
        /*00ca*/ 	.short	(.L_33 - .L_32)
.L_32:
        /*00cc*/ 	.word	0x00000000
        /*00d0*/ 	.short	0x0001
        /*00d2*/ 	.short	0x0008
        /*00d4*/ 	.byte	0x00, 0xf4, 0x21, 0x00


	//----- nvinfo : EIATTR_KPARAM_INFO
	.align		4
.L_33:
        /*00d8*/ 	.byte	0x04, 0x17
        /*00da*/ 	.short	(.L_35 - .L_34)
.L_34:
        /*00dc*/ 	.word	0x00000000
        /*00e0*/ 	.short	0x0000
        /*00e2*/ 	.short	0x0000
        /*00e4*/ 	.byte	0x00, 0xf4, 0x21, 0x00


	//----- nvinfo : EIATTR_SPARSE_MMA_MASK
	.align		4
.L_35:
        /*00e8*/ 	.byte	0x03, 0x50
        /*00ea*/ 	.short	0x0000


	//----- nvinfo : EIATTR_MAXREG_COUNT
	.align		4
        /*00ec*/ 	.byte	0x03, 0x1b
        /*00ee*/ 	.short	0x00ff


	//----- nvinfo : EIATTR_NUM_BARRIERS
	.align		4
        /*00f0*/ 	.byte	0x02, 0x4c
        /*00f2*/ 	.byte	0x01
	.zero		1


	//----- nvinfo : EIATTR_ANNOTATIONS
	.align		4
        /*00f4*/ 	.byte	0x04, 0x55
        /*00f6*/ 	.short	(.L_37 - .L_36)


	//   ....[0]....
.L_36:
        /*00f8*/ 	.word	0x00000001
        /*00fc*/ 	.byte	0x60, 0x05, 0x00, 0x00, 0x01, 0x00, 0x00, 0x00, 0x70, 0x05, 0x00, 0x00, 0x01, 0x00, 0x00, 0x00
        /* <DEDUP_REMOVED lines=349> */
        /*16dc*/ 	.byte	0x40, 0xa5, 0x00, 0x00


	//----- nvinfo : EIATTR_MERCURY_ISA_VERSION
	.align		4
.L_37:
        /*16e0*/ 	.byte	0x03, 0x5f
        /*16e2*/ 	.short	0x0101


	//----- nvinfo : EIATTR_EXIT_INSTR_OFFSETS
	.align		4
        /*16e4*/ 	.byte	0x04, 0x1c
        /*16e6*/ 	.short	(.L_39 - .L_38)


	//   ....[0]....
.L_38:
        /*16e8*/ 	.word	0x0000ad30


	//   ....[1]....
        /*16ec*/ 	.word	0x0000ad60


	//----- nvinfo : EIATTR_REQNTID
	.align		4
.L_39:
        /*16f0*/ 	.byte	0x04, 0x10
        /*16f2*/ 	.short	(.L_41 - .L_40)
.L_40:
        /*16f4*/ 	.word	0x00000100
        /*16f8*/ 	.word	0x00000001
        /*16fc*/ 	.word	0x00000001


	//----- nvinfo : EIATTR_CBANK_PARAM_SIZE
	.align		4
.L_41:
        /*1700*/ 	.byte	0x03, 0x19
        /*1702*/ 	.short	0x0050


	//----- nvinfo : EIATTR_PARAM_CBANK
	.align		4
        /*1704*/ 	.byte	0x04, 0x0a
        /*1706*/ 	.short	(.L_43 - .L_42)
	.align		4
.L_42:
        /*1708*/ 	.word	index@(.nv.constant0.matmul_kernel)
        /*170c*/ 	.short	0x0210
        /*170e*/ 	.short	0x0050


	//----- nvinfo : EIATTR_SW_WAR
	.align		4
.L_43:
        /*1710*/ 	.byte	0x04, 0x36
        /*1712*/ 	.short	(.L_45 - .L_44)
.L_44:
        /*1714*/ 	.word	0x00000008
.L_45:


//--------------------- .nv.callgraph             --------------------------
	.section	.nv.callgraph,"",@"SHT_CUDA_CALLGRAPH"
	.align	4
	.sectionentsize	8
	.align		4
        /*0000*/ 	.word	0x00000000
	.align		4
        /*0004*/ 	.word	0xffffffff
	.align		4
        /*0008*/ 	.word	0x00000000
	.align		4
        /*000c*/ 	.word	0xfffffffe
	.align		4
        /*0010*/ 	.word	0x00000000
	.align		4
        /*0014*/ 	.word	0xfffffffd
	.align		4
        /*0018*/ 	.word	0x00000000
	.align		4
        /*001c*/ 	.word	0xfffffffc


//--------------------- .text.matmul_kernel       --------------------------
	.section	.text.matmul_kernel,"ax",@progbits
	.align	128
        .global         matmul_kernel
        .type           matmul_kernel,@function
        .size           matmul_kernel,(.L_x_3 - matmul_kernel)
        .other          matmul_kernel,@"STO_CUDA_ENTRY STV_DEFAULT"
matmul_kernel:
.text.matmul_kernel:
[----:B------:R-:W0:Y:S08]  /*0000*/  LDC R1, c[0x0][0x28] ;  /* 0x00000a00ff017b82 */ /* 0x000e300000000800 */
[----:B------:R-:W1:Y:S01]  /*0010*/  LDC.64 R20, c[0x0][0x228] ;  /* 0x00008a00ff147b82 */ /* 0x000e620000000a00 */
[----:B------:R-:W2:Y:S01]  /*0020*/  S2R R5, SR_CTAID.X ;  /* 0x0000000000057919 */ /* 0x000ea20000002500 */
[----:B0-----:R-:W-:Y:S01]  /*0030*/  VIADD R1, R1, 0xfffffd08 ;  /* 0xfffffd0801017836 */ /* 0x001fe20000000000 */
[----:B------:R-:W-:Y:S01]  /*0040*/  UMOV UR16, 0x400 ;  /* 0x0000040000107882 */ /* 0x000fe20000000000 */
[----:B------:R-:W-:Y:S01]  /*0050*/  ULDC.64 UR18, c[0x0][0x208] ;  /* 0x0000820000127ab9 */ /* 0x000fe20000000a00 */
[----:B------:R-:W0:Y:S01]  /*0060*/  S2R R40, SR_TID.X ;  /* 0x0000000000287919 */ /* 0x000e220000002100 */
[----:B------:R-:W-:-:S02]  /*0070*/  CS2R R24, SRZ ;  /* 0x0000000000187805 */ /* 0x000fc4000001ff00 */
[----:B------:R-:W-:Y:S01]  /*0080*/  CS2R R26, SRZ ;  /* 0x00000000001a7805 */ /* 0x000fe2000001ff00 */
[----:B------:R-:W3:Y:S01]  /*0090*/  S2UR UR4, SR_CgaCtaId ;  /* 0x00000000000479c3 */ /* 0x000ee20000008800 */
[----:B------:R-:W-:Y:S02]  /*00a0*/  CS2R R28, SRZ ;  /* 0x00000000001c7805 */ /* 0x000fe4000001ff00 */
[----:B------:R-:W-:Y:S01]  /*00b0*/  CS2R R30, SRZ ;  /* 0x00000000001e7805 */ /* 0x000fe2000001ff00 */
[----:B-1----:R-:W-:-:S05]  /*00c0*/  VIADD R0, R21, 0xf ;  /* 0x0000000f15007836 */ /* 0x002fca0000000000 */
[----:B------:R-:W-:Y:S01]  /*00d0*/  SHF.R.S32.HI R3, RZ, 0x1f, R0 ;  /* 0x0000001fff037819 */ /* 0x000fe20000011400 */
[----:B---3--:R-:W-:-:S03]  /*00e0*/  ULEA UR16, UR4, UR16, 0x18 ;  /* 0x0000001004107291 */ /* 0x008fc6000f8ec03f */
[----:B------:R-:W-:Y:S02]  /*00f0*/  LEA.HI R3, R3, R0, RZ, 0x4 ;  /* 0x0000000003037211 */ /* 0x000fe400078f20ff */
[----:B--2---:R-:W-:Y:S02]  /*0100*/  IABS R8, R5 ;  /* 0x0000000500087213 */ /* 0x004fe40000000000 */
[----:B------:R-:W-:-:S05]  /*0110*/  SHF.R.S32.HI R3, RZ, 0x4, R3 ;  /* 0x00000004ff037819 */ /* 0x000fca0000011403 */
[----:B------:R-:W-:-:S05]  /*0120*/  IMAD.SHL.U32 R4, R3, 0x8, RZ ;  /* 0x0000000803047824 */ /* 0x000fca00078e00ff */
[-C--:B------:R-:W-:Y:S02]  /*0130*/  IABS R7, R4.reuse ;  /* 0x0000000400077213 */ /* 0x080fe40000000000 */
[----:B------:R-:W-:Y:S02]  /*0140*/  IABS R10, R4 ;  /* 0x00000004000a7213 */ /* 0x000fe40000000000 */
[----:B------:R-:W1:Y:S08]  /*0150*/  I2F.RP R0, R7 ;  /* 0x0000000700007306 */ /* 0x000e700000209400 */
[----:B-1----:R-:W1:Y:S02]  /*0160*/  MUFU.RCP R0, R0 ;  /* 0x0000000000007308 */ /* 0x002e640000001000 */
[----:B-1----:R-:W-:-:S02]  /*0170*/  VIADD R2, R0, 0xffffffe ;  /* 0x0ffffffe00027836 */ /* 0x002fc40000000000 */
[----:B------:R-:W-:-:S04]  /*0180*/  IMAD.MOV R0, RZ, RZ, -R10 ;  /* 0x000000ffff007224 */ /* 0x000fc800078e0a0a */
[----:B------:R1:W2:Y:S02]  /*0190*/  F2I.FTZ.U32.TRUNC.NTZ R3, R2 ;  /* 0x0000000200037305 */ /* 0x0002a4000021f000 */
[----:B-1----:R-:W-:Y:S02]  /*01a0*/  IMAD.MOV.U32 R2, RZ, RZ, RZ ;  /* 0x000000ffff027224 */ /* 0x002fe400078e00ff */
[----:B--2---:R-:W-:-:S04]  /*01b0*/  IMAD.MOV R6, RZ, RZ, -R3 ;  /* 0x000000ffff067224 */ /* 0x004fc800078e0a03 */
[----:B------:R-:W-:Y:S02]  /*01c0*/  IMAD R9, R6, R7, RZ ;  /* 0x0000000706097224 */ /* 0x000fe400078e02ff */
[----:B------:R-:W-:Y:S02]  /*01d0*/  IMAD.MOV.U32 R6, RZ, RZ, R8 ;  /* 0x000000ffff067224 */ /* 0x000fe400078e0008 */
[----:B------:R-:W-:-:S06]  /*01e0*/  IMAD.HI.U32 R3, R3, R9, R2 ;  /* 0x0000000903037227 */ /* 0x000fcc00078e0002 */
[----:B------:R-:W-:-:S04]  /*01f0*/  IMAD.HI.U32 R3, R3, R6, RZ ;  /* 0x0000000603037227 */ /* 0x000fc800078e00ff */
[----:B------:R-:W-:-:S05]  /*0200*/  IMAD R0, R3, R0, R6 ;  /* 0x0000000003007224 */ /* 0x000fca00078e0206 */
[----:B------:R-:W-:-:S13]  /*0210*/  ISETP.GT.U32.AND P1, PT, R7, R0, PT ;  /* 0x000000000700720c */ /* 0x000fda0003f24070 */
[----:B------:R-:W-:Y:S02]  /*0220*/  @!P1 IMAD.IADD R0, R0, 0x1, -R7 ;  /* 0x0000000100009824 */ /* 0x000fe400078e0a07 */
[----:B------:R-:W-:Y:S01]  /*0230*/  @!P1 VIADD R3, R3, 0x1 ;  /* 0x0000000103039836 */ /* 0x000fe20000000000 */
[----:B------:R-:W-:Y:S02]  /*0240*/  ISETP.NE.AND P1, PT, R4, RZ, PT ;  /* 0x000000ff0400720c */ /* 0x000fe40003f25270 */
[----:B------:R-:W-:Y:S02]  /*0250*/  ISETP.GE.U32.AND P0, PT, R0, R7, PT ;  /* 0x000000070000720c */ /* 0x000fe40003f06070 */
[----:B------:R-:W-:-:S04]  /*0260*/  LOP3.LUT R0, R5, R4, RZ, 0x3c, !PT ;  /* 0x0000000405007212 */ /* 0x000fc800078e3cff */
[----:B------:R-:W-:Y:S01]  /*0270*/  ISETP.GE.AND P2, PT, R0, RZ, PT ;  /* 0x000000ff0000720c */ /* 0x000fe20003f46270 */
[----:B------:R-:W-:-:S06]  /*0280*/  VIADD R0, R20, 0xff ;  /* 0x000000ff14007836 */ /* 0x000fcc0000000000 */
[----:B------:R-:W-:-:S04]  /*0290*/  @P0 VIADD R3, R3, 0x1 ;  /* 0x0000000103030836 */ /* 0x000fc80000000000 */
[----:B------:R-:W-:Y:S01]  /*02a0*/  IMAD.MOV.U32 R2, RZ, RZ, R3 ;  /* 0x000000ffff027224 */ /* 0x000fe200078e0003 */
[----:B------:R-:W-:-:S03]  /*02b0*/  SHF.R.S32.HI R3, RZ, 0x1f, R0 ;  /* 0x0000001fff037819 */ /* 0x000fc60000011400 */
[----:B------:R-:W-:Y:S01]  /*02c0*/  @!P2 IMAD.MOV R2, RZ, RZ, -R2 ;  /* 0x000000ffff02a224 */ /* 0x000fe200078e0a02 */
[----:B------:R-:W-:Y:S02]  /*02d0*/  @!P1 LOP3.LUT R2, RZ, R4, RZ, 0x33, !PT ;  /* 0x00000004ff029212 */ /* 0x000fe400078e33ff */
[----:B------:R-:W-:-:S03]  /*02e0*/  LEA.HI R3, R3, R0, RZ, 0x8 ;  /* 0x0000000003037211 */ /* 0x000fc600078f40ff */
[----:B------:R-:W-:Y:S02]  /*02f0*/  IMAD.SHL.U32 R8, R2, 0x8, RZ ;  /* 0x0000000802087824 */ /* 0x000fe400078e00ff */
[----:B------:R-:W-:-:S03]  /*0300*/  IMAD.MOV R2, RZ, RZ, -R2 ;  /* 0x000000ffff027224 */ /* 0x000fc600078e0a02 */
[----:B------:R-:W-:Y:S01]  /*0310*/  LEA.HI.SX32 R3, R3, -R8, 0x18 ;  /* 0x8000000803037211 */ /* 0x000fe200078fc2ff */
[----:B------:R-:W-:-:S03]  /*0320*/  IMAD R4, R4, R2, R5 ;  /* 0x0000000204047224 */ /* 0x000fc600078e0205 */
[----:B------:R-:W-:Y:S02]  /*0330*/  VIMNMX R11, R3, 0x8, PT ;  /* 0x00000008030b7848 */ /* 0x000fe40003fe0100 */
[----:B------:R-:W-:Y:S02]  /*0340*/  IABS R9, R4 ;  /* 0x0000000400097213 */ /* 0x000fe40000000000 */
[----:B------:R-:W-:-:S04]  /*0350*/  IABS R7, R11 ;  /* 0x0000000b00077213 */ /* 0x000fc80000000000 */
[----:B------:R-:W1:Y:S08]  /*0360*/  I2F.RP R0, R7 ;  /* 0x0000000700007306 */ /* 0x000e700000209400 */
[----:B-1----:R-:W1:Y:S02]  /*0370*/  MUFU.RCP R0, R0 ;  /* 0x0000000000007308 */ /* 0x002e640000001000 */
[----:B-1----:R-:W-:-:S06]  /*0380*/  VIADD R3, R0, 0xffffffe ;  /* 0x0ffffffe00037836 */ /* 0x002fcc0000000000 */
[----:B------:R-:W1:Y:S02]  /*0390*/  F2I.FTZ.U32.TRUNC.NTZ R3, R3 ;  /* 0x0000000300037305 */ /* 0x000e64000021f000 */
[----:B-1----:R-:W-:-:S04]  /*03a0*/  IMAD.MOV R6, RZ, RZ, -R3 ;  /* 0x000000ffff067224 */ /* 0x002fc800078e0a03 */
[----:B------:R-:W-:Y:S01]  /*03b0*/  IMAD.MOV.U32 R2, RZ, RZ, R6 ;  /* 0x000000ffff027224 */ /* 0x000fe200078e0006 */
[----:B------:R-:W-:-:S03]  /*03c0*/  IABS R6, R11 ;  /* 0x0000000b00067213 */ /* 0x000fc60000000000 */
[----:B------:R-:W-:Y:S02]  /*03d0*/  IMAD R5, R2, R7, RZ ;  /* 0x0000000702057224 */ /* 0x000fe400078e02ff */
[----:B------:R-:W-:Y:S02]  /*03e0*/  IMAD.MOV.U32 R2, RZ, RZ, RZ ;  /* 0x000000ffff027224 */ /* 0x000fe400078e00ff */
[----:B------:R-:W-:Y:S02]  /*03f0*/  IMAD.MOV R0, RZ, RZ, -R6 ;  /* 0x000000ffff007224 */ /* 0x000fe400078e0a06 */
[----:B------:R-:W-:Y:S01]  /*0400*/  IMAD.HI.U32 R2, R3, R5, R2 ;  /* 0x0000000503027227 */ /* 0x000fe200078e0002 */
[----:B------:R-:W1:Y:S01]  /*0410*/  LDC R6, c[0x0][0x230] ;  /* 0x00008c00ff067b82 */ /* 0x000e620000000800 */
[----:B0-----:R-:W-:-:S04]  /*0420*/  LOP3.LUT R3, R40, 0xff, RZ, 0xc0, !PT ;  /* 0x000000ff28037812 */ /* 0x001fc800078ec0ff */
[----:B------:R-:W-:-:S04]  /*0430*/  IMAD.HI.U32 R2, R2, R9, RZ ;  /* 0x0000000902027227 */ /* 0x000fc800078e00ff */
[----:B------:R-:W-:-:S05]  /*0440*/  IMAD R0, R2, R0, R9 ;  /* 0x0000000002007224 */ /* 0x000fca00078e0209 */
[----:B------:R-:W-:Y:S01]  /*0450*/  ISETP.GT.U32.AND P1, PT, R7, R0, PT ;  /* 0x000000000700720c */ /* 0x000fe20003f24070 */
[----:B-1----:R-:W-:-:S12]  /*0460*/  VIADD R6, R6, 0x7f ;  /* 0x0000007f06067836 */ /* 0x002fd80000000000 */
[----:B------:R-:W-:Y:S02]  /*0470*/  @!P1 IMAD.IADD R0, R0, 0x1, -R7 ;  /* 0x0000000100009824 */ /* 0x000fe400078e0a07 */
[----:B------:R-:W-:Y:S01]  /*0480*/  @!P1 VIADD R2, R2, 0x1 ;  /* 0x0000000102029836 */ /* 0x000fe20000000000 */
[----:B------:R-:W-:Y:S02]  /*0490*/  ISETP.NE.AND P1, PT, R11, RZ, PT ;  /* 0x000000ff0b00720c */ /* 0x000fe40003f25270 */
[----:B------:R-:W-:Y:S02]  /*04a0*/  ISETP.GE.U32.AND P0, PT, R0, R7, PT ;  /* 0x000000070000720c */ /* 0x000fe40003f06070 */
[----:B------:R-:W-:-:S04]  /*04b0*/  LOP3.LUT R0, R4, R11, RZ, 0x3c, !PT ;  /* 0x0000000b04007212 */ /* 0x000fc800078e3cff */
[----:B------:R-:W-:-:S07]  /*04c0*/  ISETP.GE.AND P2, PT, R0, RZ, PT ;  /* 0x000000ff0000720c */ /* 0x000fce0003f46270 */
[----:B------:R-:W-:Y:S01]  /*04d0*/  @P0 VIADD R2, R2, 0x1 ;  /* 0x0000000102020836 */ /* 0x000fe20000000000 */
[----:B------:R-:W-:-:S05]  /*04e0*/  ISETP.GE.AND P0, PT, R6, 0x80, PT ;  /* 0x000000800600780c */ /* 0x000fca0003f06270 */
[----:B------:R-:W-:Y:S01]  /*04f0*/  @!P2 IMAD.MOV R2, RZ, RZ, -R2 ;  /* 0x000000ffff02a224 */ /* 0x000fe200078e0a02 */
[----:B------:R-:W-:-:S05]  /*0500*/  @!P1 LOP3.LUT R2, RZ, R11, RZ, 0x33, !PT ;  /* 0x0000000bff029212 */ /* 0x000fca00078e33ff */
[----:B------:R-:W-:Y:S02]  /*0510*/  IMAD.MOV R0, RZ, RZ, -R2 ;  /* 0x000000ffff007224 */ /* 0x000fe400078e0a02 */
[----:B------:R-:W-:Y:S02]  /*0520*/  IMAD.SHL.U32 R12, R2, 0x10, RZ ;  /* 0x00000010020c7824 */ /* 0x000fe400078e00ff */
[----:B------:R-:W-:-:S04]  /*0530*/  IMAD R0, R11, R0, R4 ;  /* 0x000000000b007224 */ /* 0x000fc800078e0204 */
[----:B------:R-:W-:-:S04]  /*0540*/  IMAD.IADD R0, R8, 0x1, R0 ;  /* 0x0000000108007824 */ /* 0x000fc800078e0200 */
[----:B------:R-:W-:-:S05]  /*0550*/  IMAD R41, R0, 0x100, R3 ;  /* 0x0000010000297824 */ /* 0x000fca00078e0203 */
[----:B------:R0:W-:Y:S04]  /*0560*/  STL [R1+0x2ac], R41 ;  /* 0x0002ac2901007387 */ /* 0x0001e80000100800 */
[----:B------:R0:W-:Y:S01]  /*0570*/  STL [R1+0x2a4], R12 ;  /* 0x0002a40c01007387 */ /* 0x0001e20000100800 */
[----:B------:R-:W-:Y:S05]  /*0580*/  @!P0 BRA `(.L_x_0) ;  /* 0x0000009c00e08947 */ /* 0x000fea0003800000 */
[----:B------:R-:W-:Y:S01]  /*0590*/  IABS R13, R20 ;  /* 0x00000014000d7213 */ /* 0x000fe20000000000 */
[----:B------:R-:W-:Y:S01]  /*05a0*/  ULDC UR17, c[0x0][0x23c] ;  /* 0x00008f0000117ab9 */ /* 0x000fe20000000800 */
[----:B------:R-:W-:Y:S01]  /*05b0*/  IABS R16, R21 ;  /* 0x0000001500107213 */ /* 0x000fe20000000000 */
[----:B------:R-:W-:Y:S01]  /*05c0*/  ULDC.64 UR4, c[0x0][0x218] ;  /* 0x0000860000047ab9 */ /* 0x000fe20000000a00 */
[----:B------:R-:W1:Y:S01]  /*05d0*/  I2F.RP R0, R13 ;  /* 0x0000000d00007306 */ /* 0x000e620000209400 */
[----:B------:R-:W-:Y:S01]  /*05e0*/  SHF.R.U32.HI R4, RZ, 0x7, R40 ;  /* 0x00000007ff047819 */ /* 0x000fe20000011628 */
[----:B------:R-:W-:Y:S01]  /*05f0*/  ULDC.64 UR6, c[0x0][0x210] ;  /* 0x0000840000067ab9 */ /* 0x000fe20000000a00 */
[----:B------:R-:W-:Y:S01]  /*0600*/  ISETP.GE.AND P4, PT, R41, RZ, PT ;  /* 0x000000ff2900720c */ /* 0x000fe20003f86270 */
[----:B------:R-:W-:Y:S01]  /*0610*/  IMAD.MOV.U32 R125, RZ, RZ, RZ ;  /* 0x000000ffff7d7224 */ /* 0x000fe200078e00ff */
[----:B------:R-:W-:Y:S02]  /*0620*/  SGXT.U32 R4, R4, 0x1 ;  /* 0x000000010404781a */ /* 0x000fe40000000000 */
[----:B------:R-:W-:Y:S01]  /*0630*/  CS2R R32, SRZ ;  /* 0x0000000000207805 */ /* 0x000fe2000001ff00 */
[----:B------:R-:W2:Y:S01]  /*0640*/  I2F.RP R7, R16 ;  /* 0x0000001000077306 */ /* 0x000ea20000209400 */
[----:B0-----:R-:W-:Y:S01]  /*0650*/  LOP3.LUT R12, R12, R4, RZ, 0xfc, !PT ;  /* 0x000000040c0c7212 */ /* 0x001fe200078efcff */
[----:B------:R-:W-:-:S03]  /*0660*/  IMAD.MOV.U32 R4, RZ, RZ, RZ ;  /* 0x000000ffff047224 */ /* 0x000fc600078e00ff */
[C---:B------:R-:W-:Y:S02]  /*0670*/  LOP3.LUT R18, R12.reuse, 0xa, RZ, 0xfc, !PT ;  /* 0x0000000a0c127812 */ /* 0x040fe400078efcff */
[C---:B------:R-:W-:Y:S01]  /*0680*/  LOP3.LUT R14, R12.reuse, 0xc, RZ, 0xfc, !PT ;  /* 0x0000000c0c0e7812 */ /* 0x040fe200078efcff */
[----:B-1----:R-:W0:Y:S01]  /*0690*/  MUFU.RCP R0, R0 ;  /* 0x0000000000007308 */ /* 0x002e220000001000 */
[C---:B------:R-:W-:Y:S02]  /*06a0*/  LOP3.LUT R22, R12.reuse, 0x8, RZ, 0xfc, !PT ;  /* 0x000000080c167812 */ /* 0x040fe400078efcff */
[C---:B------:R-:W-:Y:S02]  /*06b0*/  LOP3.LUT R23, R12.reuse, 0x6, RZ, 0xfc, !PT ;  /* 0x000000060c177812 */ /* 0x040fe400078efcff */
[----:B------:R-:W-:Y:S02]  /*06c0*/  IABS R15, R22 ;  /* 0x00000016000f7213 */ /* 0x000fe40000000000 */
[----:B------:R-:W-:Y:S01]  /*06d0*/  LOP3.LUT R24, R12, 0x4, RZ, 0xfc, !PT ;  /* 0x000000040c187812 */ /* 0x000fe200078efcff */
[----:B--2---:R-:W1:Y:S01]  /*06e0*/  MUFU.RCP R7, R7 ;  /* 0x0000000700077308 */ /* 0x004e620000001000 */
[----:B------:R-:W-:-:S02]  /*06f0*/  IABS R17, R23 ;  /* 0x0000001700117213 */ /* 0x000fc40000000000 */
[----:B------:R-:W-:Y:S02]  /*0700*/  IABS R19, R24 ;  /* 0x0000001800137213 */ /* 0x000fe40000000000 */
[C---:B------:R-:W-:Y:S02]  /*0710*/  LOP3.LUT R25, R12.reuse, 0x2, RZ, 0xfc, !PT ;  /* 0x000000020c197812 */ /* 0x040fe400078efcff */
[----:B------:R-:W-:Y:S01]  /*0720*/  ISETP.GE.AND P2, PT, R12, RZ, PT ;  /* 0x000000ff0c00720c */ /* 0x000fe20003f46270 */
[----:B0-----:R-:W-:-:S04]  /*0730*/  VIADD R2, R0, 0xffffffe ;  /* 0x0ffffffe00027836 */ /* 0x001fc80000000000 */
[----:B------:R0:W2:Y:S01]  /*0740*/  F2I.FTZ.U32.TRUNC.NTZ R3, R2 ;  /* 0x0000000200037305 */ /* 0x0000a2000021f000 */
[----:B-1----:R-:W-:Y:S01]  /*0750*/  VIADD R5, R7, 0xffffffe ;  /* 0x0ffffffe07057836 */ /* 0x002fe20000000000 */
[----:B------:R-:W-:Y:S01]  /*0760*/  LOP3.LUT R7, R12, 0xe, RZ, 0xfc, !PT ;  /* 0x0000000e0c077812 */ /* 0x000fe200078efcff */
[----:B0-----:R-:W-:-:S05]  /*0770*/  IMAD.MOV.U32 R2, RZ, RZ, RZ ;  /* 0x000000ffff027224 */ /* 0x001fca00078e00ff */
[----:B------:R-:W0:Y:S01]  /*0780*/  F2I.FTZ.U32.TRUNC.NTZ R5, R5 ;  /* 0x0000000500057305 */ /* 0x000e22000021f000 */
[----:B------:R-:W-:Y:S01]  /*0790*/  IABS R0, R7 ;  /* 0x0000000700007213 */ /* 0x000fe20000000000 */
[----:B--2---:R-:W-:-:S04]  /*07a0*/  IMAD.MOV R8, RZ, RZ, -R3 ;  /* 0x000000ffff087224 */ /* 0x004fc800078e0a03 */
[----:B------:R-:W-:Y:S01]  /*07b0*/  IMAD R9, R8, R13, RZ ;  /* 0x0000000d08097224 */ /* 0x000fe200078e02ff */
[----:B------:R-:W-:-:S03]  /*07c0*/  IABS R8, R41 ;  /* 0x0000002900087213 */ /* 0x000fc60000000000 */
[----:B------:R-:W-:-:S04]  /*07d0*/  IMAD.HI.U32 R2, R3, R9, R2 ;  /* 0x0000000903027227 */ /* 0x000fc800078e0002 */
[----:B0-----:R-:W-:Y:S02]  /*07e0*/  IMAD.MOV R11, RZ, RZ, -R5 ;  /* 0x000000ffff0b7224 */ /* 0x001fe400078e0a05 */
[----:B------:R-:W-:-:S04]  /*07f0*/  IMAD.HI.U32 R2, R2, R8, RZ ;  /* 0x0000000802027227 */ /* 0x000fc800078e00ff */
[----:B------:R-:W-:Y:S01]  /*0800*/  IMAD R3, R11, R16, RZ ;  /* 0x000000100b037224 */ /* 0x000fe200078e02ff */
[----:B------:R-:W-:Y:S01]  /*0810*/  IABS R11, R14 ;  /* 0x0000000e000b7213 */ /* 0x000fe20000000000 */
[----:B------:R-:W-:Y:S02]  /*0820*/  IMAD.MOV R2, RZ, RZ, -R2 ;  /* 0x000000ffff027224 */ /* 0x000fe400078e0a02 */
[----:B------:R-:W-:Y:S01]  /*0830*/  IMAD.HI.U32 R4, R5, R3, R4 ;  /* 0x0000000305047227 */ /* 0x000fe200078e0004 */
[----:B------:R-:W-:-:S03]  /*0840*/  SHF.R.U32.HI R3, RZ, 0x5, R40 ;  /* 0x00000005ff037819 */ /* 0x000fc60000011628 */
[----:B------:R-:W-:Y:S01]  /*0850*/  IMAD.MOV.U32 R5, RZ, RZ, R0 ;  /* 0x000000ffff057224 */ /* 0x000fe200078e0000 */
[----:B------:R-:W-:Y:S02]  /*0860*/  R2UR UR40, R3 ;  /* 0x00000000032872ca */ /* 0x000fe400000e0000 */
[----:B------:R-:W-:Y:S01]  /*0870*/  SHF.R.S32.HI R3, RZ, 0x1f, R6 ;  /* 0x0000001fff037819 */ /* 0x000fe20000011406 */
[----:B------:R-:W-:-:S03]  /*0880*/  IMAD.HI.U32 R0, R4, R5, RZ ;  /* 0x0000000504007227 */ /* 0x000fc600078e00ff */
[----:B------:R-:W-:Y:S01]  /*0890*/  LEA.HI R6, R3, R6, RZ, 0x7 ;  /* 0x0000000603067211 */ /* 0x000fe200078f38ff */
[----:B------:R-:W-:Y:S02]  /*08a0*/  IMAD.MOV R9, RZ, RZ, -R0 ;  /* 0x000000ffff097224 */ /* 0x000fe400078e0a00 */
[C---:B------:R-:W-:Y:S01]  /*08b0*/  IMAD R0, R13.reuse, R2, R8 ;  /* 0x000000020d007224 */ /* 0x040fe200078e0208 */
[----:B------:R-:W-:Y:S01]  /*08c0*/  IABS R2, R18 ;  /* 0x0000001200027213 */ /* 0x000fe20000000000 */
[C---:B------:R-:W-:Y:S01]  /*08d0*/  IMAD R5, R16.reuse, R9, R5 ;  /* 0x0000000910057224 */ /* 0x040fe200078e0205 */
[----:B------:R-:W-:Y:S02]  /*08e0*/  SHF.R.S32.HI R6, RZ, 0x7, R6 ;  /* 0x00000007ff067819 */ /* 0x000fe40000011406 */
[----:B------:R-:W-:Y:S01]  /*08f0*/  ISETP.GT.U32.AND P0, PT, R13, R0, PT ;  /* 0x000000000d00720c */ /* 0x000fe20003f04070 */
[----:B------:R-:W-:Y:S01]  /*0900*/  IMAD.MOV.U32 R9, RZ, RZ, R2 ;  /* 0x000000ffff097224 */ /* 0x000fe200078e0002 */
[----:B------:R-:W-:Y:S01]  /*0910*/  ISETP.GT.U32.AND P1, PT, R16, R5, PT ;  /* 0x000000051000720c */ /* 0x000fe20003f24070 */
[C---:B------:R-:W-:Y:S01]  /*0920*/  IMAD.HI.U32 R2, R4.reuse, R11, RZ ;  /* 0x0000000b04027227 */ /* 0x040fe200078e00ff */
[----:B------:R0:W-:Y:S03]  /*0930*/  STL [R1+0x2a8], R6 ;  /* 0x0002a80601007387 */ /* 0x0001e60000100800 */
[----:B------:R-:W-:-:S04]  /*0940*/  IMAD.HI.U32 R3, R4, R9, RZ ;  /* 0x0000000904037227 */ /* 0x000fc800078e00ff */
[----:B------:R-:W-:Y:S02]  /*0950*/  IMAD.MOV R2, RZ, RZ, -R2 ;  /* 0x000000ffff027224 */ /* 0x000fe400078e0a02 */
[----:B------:R-:W-:Y:S02]  /*0960*/  @!P0 IMAD.IADD R0, R0, 0x1, -R13 ;  /* 0x0000000100008824 */ /* 0x000fe400078e0a0d */
[----:B------:R-:W-:Y:S02]  /*0970*/  IMAD.MOV R10, RZ, RZ, -R3 ;  /* 0x000000ffff0a7224 */ /* 0x000fe400078e0a03 */
[----:B------:R-:W-:Y:S01]  /*0980*/  IMAD R8, R16, R2, R11 ;  /* 0x0000000210087224 */ /* 0x000fe200078e020b */
[----:B------:R-:W-:Y:S01]  /*0990*/  ISETP.GT.U32.AND P0, PT, R13, R0, PT ;  /* 0x000000000d00720c */ /* 0x000fe20003f04070 */
[----:B------:R-:W-:-:S03]  /*09a0*/  IMAD.HI.U32 R2, R4, R15, RZ ;  /* 0x0000000f04027227 */ /* 0x000fc600078e00ff */
[----:B------:R-:W-:Y:S01]  /*09b0*/  ISETP.GT.U32.AND P3, PT, R16, R8, PT ;  /* 0x000000081000720c */ /* 0x000fe20003f64070 */
[----:B------:R-:W-:-:S04]  /*09c0*/  IMAD.HI.U32 R3, R4, R17, RZ ;  /* 0x0000001104037227 */ /* 0x000fc800078e00ff */
[----:B------:R-:W-:Y:S02]  /*09d0*/  IMAD R9, R16, R10, R9 ;  /* 0x0000000a10097224 */ /* 0x000fe400078e0209 */
[----:B------:R-:W-:Y:S02]  /*09e0*/  IMAD.MOV R10, RZ, RZ, -R2 ;  /* 0x000000ffff0a7224 */ /* 0x000fe400078e0a02 */
[----:B------:R-:W-:Y:S01]  /*09f0*/  IMAD.HI.U32 R2, R4, R19, RZ ;  /* 0x0000001304027227 */ /* 0x000fe200078e00ff */
[----:B------:R-:W-:-:S03]  /*0a00*/  ISETP.GT.U32.AND P5, PT, R16, R9, PT ;  /* 0x000000091000720c */ /* 0x000fc60003fa4070 */
[----:B------:R-:W-:Y:S02]  /*0a10*/  IMAD.MOV R3, RZ, RZ, -R3 ;  /* 0x000000ffff037224 */ /* 0x000fe400078e0a03 */
[----:B------:R-:W-:Y:S01]  /*0a20*/  IMAD R10, R16, R10, R15 ;  /* 0x0000000a100a7224 */ /* 0x000fe200078e020f */
[----:B------:R-:W-:Y:S01]  /*0a30*/  IABS R15, R25 ;  /* 0x00000019000f7213 */ /* 0x000fe20000000000 */
[----:B------:R-:W-:Y:S01]  /*0a40*/  @!P0 IMAD.IADD R0, R0, 0x1, -R13 ;  /* 0x0000000100008824 */ /* 0x000fe200078e0a0d */
[----:B------:R-:W-:Y:S01]  /*0a50*/  ISETP.NE.AND P0, PT, R20, RZ, PT ;  /* 0x000000ff1400720c */ /* 0x000fe20003f05270 */
[----:B------:R-:W-:Y:S02]  /*0a60*/  IMAD.MOV R2, RZ, RZ, -R2 ;  /* 0x000000ffff027224 */ /* 0x000fe400078e0a02 */
[C---:B------:R-:W-:Y:S01]  /*0a70*/  IMAD R11, R16.reuse, R3, R17 ;  /* 0x00000003100b7224 */ /* 0x040fe200078e0211 */
[----:B------:R-:W-:Y:S01]  /*0a80*/  IABS R17, R12 ;  /* 0x0000000c00117213 */ /* 0x000fe20000000000 */
[----:B------:R-:W-:Y:S01]  /*0a90*/  @!P1 IMAD.IADD R5, R5, 0x1, -R16 ;  /* 0x0000000105059824 */ /* 0x000fe200078e0a10 */
[----:B------:R-:W-:Y:S01]  /*0aa0*/  ISETP.GT.U32.AND P1, PT, R16, R10, PT ;  /* 0x0000000a1000720c */ /* 0x000fe20003f24070 */
[----:B------:R-:W-:-:S02]  /*0ab0*/  IMAD.MOV.U32 R3, RZ, RZ, R0 ;  /* 0x000000ffff037224 */ /* 0x000fc400078e0000 */
[C---:B------:R-:W-:Y:S01]  /*0ac0*/  IMAD R12, R16.reuse, R2, R19 ;  /* 0x00000002100c7224 */ /* 0x040fe200078e0213 */
[----:B------:R-:W-:Y:S01]  /*0ad0*/  ISETP.GT.U32.AND P6, PT, R16, R5, PT ;  /* 0x000000051000720c */ /* 0x000fe20003fc4070 */
[----:B------:R-:W-:-:S04]  /*0ae0*/  IMAD.HI.U32 R2, R4, R15, RZ ;  /* 0x0000000f04027227 */ /* 0x000fc800078e00ff */
[----:B------:R-:W-:Y:S01]  /*0af0*/  @!P4 IMAD.MOV R3, RZ, RZ, -R3 ;  /* 0x000000ffff03c224 */ /* 0x000fe200078e0a03 */
[----:B------:R-:W-:Y:S01]  /*0b00*/  ISETP.GT.U32.AND P4, PT, R16, R11, PT ;  /* 0x0000000b1000720c */ /* 0x000fe20003f84070 */
[----:B------:R-:W-:Y:S01]  /*0b10*/  IMAD.MOV R2, RZ, RZ, -R2 ;  /* 0x000000ffff027224 */ /* 0x000fe200078e0a02 */
[----:B------:R-:W-:Y:S01]  /*0b20*/  @!P0 LOP3.LUT R3, RZ, R20, RZ, 0x33, !PT ;  /* 0x00000014ff038212 */ /* 0x000fe200078e33ff */
[----:B------:R-:W-:Y:S01]  /*0b30*/  @!P3 IMAD.IADD R8, R8, 0x1, -R16 ;  /* 0x000000010808b824 */ /* 0x000fe200078e0a10 */
[C---:B------:R-:W-:Y:S01]  /*0b40*/  ISETP.GT.U32.AND P3, PT, R16.reuse, R12, PT ;  /* 0x0000000c1000720c */ /* 0x040fe20003f64070 */
[----:B------:R-:W-:Y:S01]  /*0b50*/  IMAD R13, R16, R2, R15 ;  /* 0x00000002100d7224 */ /* 0x000fe200078e020f */
[----:B------:R-:W-:Y:S01]  /*0b60*/  ISETP.GE.AND P0, PT, R7, RZ, PT ;  /* 0x000000ff0700720c */ /* 0x000fe20003f06270 */
[----:B------:R-:W-:Y:S01]  /*0b70*/  IMAD.HI.U32 R4, R4, R17, RZ ;  /* 0x0000001104047227 */ /* 0x000fe200078e00ff */
[----:B------:R-:W-:-:S03]  /*0b80*/  SHF.R.S32.HI R2, RZ, 0x7, R40 ;  /* 0x00000007ff027819 */ /* 0x000fc60000011428 */
[----:B------:R-:W-:Y:S01]  /*0b90*/  @!P5 IMAD.IADD R9, R9, 0x1, -R16 ;  /* 0x000000010909d824 */ /* 0x000fe200078e0a10 */
[----:B------:R-:W-:Y:S01]  /*0ba0*/  ISETP.GT.U32.AND P5, PT, R16, R13, PT ;  /* 0x0000000d1000720c */ /* 0x000fe20003fa4070 */
[----:B------:R-:W-:Y:S01]  /*0bb0*/  IMAD.MOV R4, RZ, RZ, -R4 ;  /* 0x000000ffff047224 */ /* 0x000fe200078e0a04 */
[----:B------:R-:W-:Y:S01]  /*0bc0*/  SGXT R2, R2, 0x1 ;  /* 0x000000010202781a */ /* 0x000fe20000000200 */
[--C-:B------:R-:W-:Y:S01]  /*0bd0*/  @!P1 IMAD.IADD R10, R10, 0x1, -R16.reuse ;  /* 0x000000010a0a9824 */ /* 0x100fe200078e0a10 */
[----:B------:R-:W-:Y:S01]  /*0be0*/  ISETP.GE.AND P1, PT, R14, RZ, PT ;  /* 0x000000ff0e00720c */ /* 0x000fe20003f26270 */
[--C-:B------:R-:W-:Y:S01]  /*0bf0*/  @!P6 IMAD.IADD R5, R5, 0x1, -R16.reuse ;  /* 0x000000010505e824 */ /* 0x100fe200078e0a10 */
[C---:B------:R-:W-:Y:S01]  /*0c00*/  ISETP.GT.U32.AND P6, PT, R16.reuse, R8, PT ;  /* 0x000000081000720c */ /* 0x040fe20003fc4070 */
[--C-:B------:R-:W-:Y:S01]  /*0c10*/  @!P4 IMAD.IADD R11, R11, 0x1, -R16.reuse ;  /* 0x000000010b0bc824 */ /* 0x100fe200078e0a10 */
[C---:B------:R-:W-:Y:S01]  /*0c20*/  ISETP.GT.U32.AND P4, PT, R16.reuse, R9, PT ;  /* 0x000000091000720c */ /* 0x040fe20003f84070 */
[----:B------:R-:W-:Y:S01]  /*0c30*/  IMAD R14, R16, R4, R17 ;  /* 0x00000004100e7224 */ /* 0x000fe200078e0211 */
[----:B------:R-:W-:Y:S01]  /*0c40*/  LOP3.LUT R4, R40, 0x7f, RZ, 0xc0, !PT ;  /* 0x0000007f28047812 */ /* 0x000fe200078ec0ff */
[--C-:B------:R-:W-:Y:S01]  /*0c50*/  @!P3 IMAD.IADD R12, R12, 0x1, -R16.reuse ;  /* 0x000000010c0cb824 */ /* 0x100fe200078e0a10 */
[----:B------:R-:W-:Y:S01]  /*0c60*/  LOP3.LUT R2, R2, 0x90, RZ, 0xc0, !PT ;  /* 0x0000009002027812 */ /* 0x000fe200078ec0ff */
[--C-:B------:R-:W-:Y:S01]  /*0c70*/  @!P5 IMAD.IADD R13, R13, 0x1, -R16.reuse ;  /* 0x000000010d0dd824 */ /* 0x100fe200078e0a10 */
[C---:B------:R-:W-:Y:S01]  /*0c80*/  ISETP.GT.U32.AND P3, PT, R16.reuse, R14, PT ;  /* 0x0000000e1000720c */ /* 0x040fe20003f64070 */
[----:B------:R-:W-:Y:S01]  /*0c90*/  @!P0 IMAD.MOV R5, RZ, RZ, -R5 ;  /* 0x000000ffff058224 */ /* 0x000fe200078e0a05 */
[----:B------:R-:W-:Y:S01]  /*0ca0*/  ISETP.GT.U32.AND P5, PT, R16, R10, PT ;  /* 0x0000000a1000720c */ /* 0x000fe20003fa4070 */
[----:B------:R-:W-:Y:S01]  /*0cb0*/  IMAD R4, R4, UR17, RZ ;  /* 0x0000001104047c24 */ /* 0x000fe2000f8e02ff */
[----:B------:R-:W-:Y:S01]  /*0cc0*/  ISETP.GT.U32.AND P0, PT, R16, R12, PT ;  /* 0x0000000c1000720c */ /* 0x000fe20003f04070 */
[--C-:B------:R-:W-:Y:S01]  /*0cd0*/  @!P6 IMAD.IADD R8, R8, 0x1, -R16.reuse ;  /* 0x000000010808e824 */ /* 0x100fe200078e0a10 */
[C---:B------:R-:W-:Y:S01]  /*0ce0*/  ISETP.GT.U32.AND P6, PT, R16.reuse, R13, PT ;  /* 0x0000000d1000720c */ /* 0x040fe20003fc4070 */
[----:B------:R-:W-:Y:S01]  /*0cf0*/  @!P4 IMAD.IADD R9, R9, 0x1, -R16 ;  /* 0x000000010909c824 */ /* 0x000fe200078e0a10 */
[----:B------:R-:W-:Y:S01]  /*0d00*/  ISETP.GT.U32.AND P4, PT, R16, R11, PT ;  /* 0x0000000b1000720c */ /* 0x000fe20003f84070 */
[----:B------:R-:W-:Y:S01]  /*0d10*/  IMAD.MOV.U32 R7, RZ, RZ, R8 ;  /* 0x000000ffff077224 */ /* 0x000fe200078e0008 */
[----:B------:R-:W-:Y:S01]  /*0d20*/  LOP3.LUT R8, RZ, R21, RZ, 0x33, !PT ;  /* 0x00000015ff087212 */ /* 0x000fe200078e33ff */
[----:B------:R-:W-:Y:S01]  /*0d30*/  IMAD.SHL.U32 R0, R40, 0x100, RZ ;  /* 0x0000010028007824 */ /* 0x000fe200078e00ff */
[----:B------:R-:W-:Y:S01]  /*0d40*/  USHF.L.U32 UR17, UR17, 0x7, URZ ;  /* 0x0000000711117899 */ /* 0x000fe2000800063f */
[--C-:B------:R-:W-:Y:S01]  /*0d50*/  @!P3 IMAD.IADD R14, R14, 0x1, -R16.reuse ;  /* 0x000000010e0eb824 */ /* 0x100fe200078e0a10 */
[----:B------:R-:W-:Y:S01]  /*0d60*/  ISETP.GE.AND P3, PT, R18, RZ, PT ;  /* 0x000000ff1200720c */ /* 0x000fe20003f66270 */
[----:B------:R-:W-:Y:S01]  /*0d70*/  @!P1 IMAD.MOV R7, RZ, RZ, -R7 ;  /* 0x000000ffff079224 */ /* 0x000fe200078e0a07 */
[----:B------:R-:W-:Y:S01]  /*0d80*/  USHF.L.U32 UR41, UR17, 0x1, URZ ;  /* 0x0000000111297899 */ /* 0x000fe2000800063f */
[--C-:B------:R-:W-:Y:S01]  /*0d90*/  @!P5 IMAD.IADD R10, R10, 0x1, -R16.reuse ;  /* 0x000000010a0ad824 */ /* 0x100fe200078e0a10 */
[----:B------:R-:W-:Y:S01]  /*0da0*/  ISETP.GT.U32.AND P1, PT, R16, R14, PT ;  /* 0x0000000e1000720c */ /* 0x000fe20003f24070 */
[--C-:B------:R-:W-:Y:S01]  /*0db0*/  @!P0 IMAD.IADD R12, R12, 0x1, -R16.reuse ;  /* 0x000000010c0c8824 */ /* 0x100fe200078e0a10 */
[----:B------:R-:W-:Y:S01]  /*0dc0*/  ISETP.GE.AND P5, PT, R22, RZ, PT ;  /* 0x000000ff1600720c */ /* 0x000fe20003fa6270 */
[--C-:B------:R-:W-:Y:S01]  /*0dd0*/  @!P4 IMAD.IADD R11, R11, 0x1, -R16.reuse ;  /* 0x000000010b0bc824 */ /* 0x100fe200078e0a10 */
[----:B------:R-:W-:Y:S01]  /*0de0*/  ISETP.GE.AND P4, PT, R23, RZ, PT ;  /* 0x000000ff1700720c */ /* 0x000fe20003f86270 */
[----:B------:R-:W-:Y:S01]  /*0df0*/  @!P6 IMAD.IADD R13, R13, 0x1, -R16 ;  /* 0x000000010d0de824 */ /* 0x000fe200078e0a10 */
[----:B------:R-:W-:Y:S01]  /*0e00*/  ISETP.GE.AND P0, PT, R24, RZ, PT ;  /* 0x000000ff1800720c */ /* 0x000fe20003f06270 */
[----:B------:R-:W-:Y:S01]  /*0e10*/  IMAD.SHL.U32 R15, R40, 0x2, RZ ;  /* 0x00000002280f7824 */ /* 0x000fe200078e00ff */
[----:B------:R-:W-:Y:S01]  /*0e20*/  ISETP.GE.AND P6, PT, R25, RZ, PT ;  /* 0x000000ff1900720c */ /* 0x000fe20003fc6270 */
[----:B------:R-:W1:Y:S01]  /*0e30*/  LDC R24, c[0x0][0x238] ;  /* 0x00008e00ff187b82 */ /* 0x000e620000000800 */
[----:B------:R-:W-:-:S02]  /*0e40*/  @!P3 IMAD.MOV R9, RZ, RZ, -R9 ;  /* 0x000000ffff09b224 */ /* 0x000fc400078e0a09 */
[----:B------:R-:W-:Y:S01]  /*0e50*/  LOP3.LUT R0, R0, 0xc07e, R15, 0xc8, !PT ;  /* 0x0000c07e00007812 */ /* 0x000fe200078ec80f */
[----:B------:R-:W-:Y:S01]  /*0e60*/  @!P1 IMAD.IADD R14, R14, 0x1, -R16 ;  /* 0x000000010e0e9824 */ /* 0x000fe200078e0a10 */
[----:B------:R-:W-:Y:S01]  /*0e70*/  ISETP.NE.AND P1, PT, R21, RZ, PT ;  /* 0x000000ff1500720c */ /* 0x000fe20003f25270 */
[----:B------:R-:W-:Y:S01]  /*0e80*/  @!P5 IMAD.MOV R10, RZ, RZ, -R10 ;  /* 0x000000ffff0ad224 */ /* 0x000fe200078e0a0a */
[----:B------:R-:W-:Y:S01]  /*0e90*/  LEA R16, P3, R4, UR4, 0x1 ;  /* 0x0000000404107c11 */ /* 0x000fe2000f8608ff */
[----:B------:R-:W-:Y:S01]  /*0ea0*/  @!P4 IMAD.MOV R11, RZ, RZ, -R11 ;  /* 0x000000ffff0bc224 */ /* 0x000fe200078e0a0b */
[C---:B------:R-:W-:Y:S01]  /*0eb0*/  SEL R5, R8.reuse, R5, !P1 ;  /* 0x0000000508057207 */ /* 0x040fe20004800000 */
[----:B------:R-:W-:Y:S01]  /*0ec0*/  @!P0 IMAD.MOV R12, RZ, RZ, -R12 ;  /* 0x000000ffff0c8224 */ /* 0x000fe200078e0a0c */
[----:B------:R-:W-:Y:S01]  /*0ed0*/  SEL R7, R8, R7, !P1 ;  /* 0x0000000708077207 */ /* 0x000fe20004800000 */
[----:B------:R-:W-:Y:S01]  /*0ee0*/  @!P6 IMAD.MOV R13, RZ, RZ, -R13 ;  /* 0x000000ffff0de224 */ /* 0x000fe200078e0a0d */
[----:B------:R-:W-:Y:S01]  /*0ef0*/  LEA.HI.X.SX32 R20, R4, UR5, 0x1, P3 ;  /* 0x0000000504147c11 */ /* 0x000fe200098f0eff */
[----:B------:R-:W-:Y:S01]  /*0f00*/  @!P2 IMAD.MOV R14, RZ, RZ, -R14 ;  /* 0x000000ffff0ea224 */ /* 0x000fe200078e0a0e */
[----:B------:R-:W-:Y:S01]  /*0f10*/  ULDC UR5, c[0x0][0x240] ;  /* 0x0000900000057ab9 */ /* 0x000fe20000000800 */
[C---:B------:R-:W-:Y:S01]  /*0f20*/  SEL R9, R8.reuse, R9, !P1 ;  /* 0x0000000908097207 */ /* 0x040fe20004800000 */
[----:B------:R-:W-:Y:S01]  /*0f30*/  IMAD R5, R5, UR5, RZ ;  /* 0x0000000505057c24 */ /* 0x000fe2000f8e02ff */
[C---:B------:R-:W-:Y:S01]  /*0f40*/  SEL R10, R8.reuse, R10, !P1 ;  /* 0x0000000a080a7207 */ /* 0x040fe20004800000 */
[----:B------:R-:W-:Y:S01]  /*0f50*/  IMAD R7, R7, UR5, RZ ;  /* 0x0000000507077c24 */ /* 0x000fe2000f8e02ff */
[C---:B------:R-:W-:Y:S01]  /*0f60*/  SEL R11, R8.reuse, R11, !P1 ;  /* 0x0000000b080b7207 */ /* 0x040fe20004800000 */
[----:B------:R-:W-:Y:S01]  /*0f70*/  ULDC UR4, c[0x0][0x234] ;  /* 0x00008d0000047ab9 */ /* 0x000fe20000000800 */
[C---:B------:R-:W-:Y:S01]  /*0f80*/  SEL R12, R8.reuse, R12, !P1 ;  /* 0x0000000c080c7207 */ /* 0x040fe20004800000 */
[----:B------:R-:W-:Y:S01]  /*0f90*/  IMAD R129, R3, UR4, RZ ;  /* 0x0000000403817c24 */ /* 0x000fe2000f8e02ff */
[C---:B------:R-:W-:Y:S01]  /*0fa0*/  SEL R13, R8.reuse, R13, !P1 ;  /* 0x0000000d080d7207 */ /* 0x040fe20004800000 */
[----:B------:R-:W-:Y:S01]  /*0fb0*/  IMAD R9, R9, UR5, RZ ;  /* 0x0000000509097c24 */ /* 0x000fe2000f8e02ff */
[----:B------:R-:W-:Y:S01]  /*0fc0*/  SEL R8, R8, R14, !P1 ;  /* 0x0000000e08087207 */ /* 0x000fe20004800000 */
[----:B------:R-:W-:Y:S01]  /*0fd0*/  IMAD R3, R12, UR5, RZ ;  /* 0x000000050c037c24 */ /* 0x000fe2000f8e02ff */
[-C--:B------:R-:W-:Y:S01]  /*0fe0*/  LEA R17, P0, R5, R16.reuse, 0x1 ;  /* 0x0000001005117211 */ /* 0x080fe200078008ff */
[----:B------:R-:W-:Y:S01]  /*0ff0*/  IMAD R10, R10, UR5, RZ ;  /* 0x000000050a0a7c24 */ /* 0x000fe2000f8e02ff */
[----:B------:R-:W-:Y:S01]  /*1000*/  LEA R18, P6, R7, R16, 0x1 ;  /* 0x0000001007127211 */ /* 0x000fe200078c08ff */
[----:B------:R-:W-:Y:S01]  /*1010*/  IMAD R8, R8, UR5, RZ ;  /* 0x0000000508087c24 */ /* 0x000fe2000f8e02ff */
[----:B------:R-:W-:Y:S01]  /*1020*/  LOP3.LUT R15, R2, 0x7e, R15, 0x78, !PT ;  /* 0x0000007e020f7812 */ /* 0x000fe200078e780f */
[----:B------:R-:W-:Y:S01]  /*1030*/  IMAD.SHL.U32 R2, R40, 0x20, RZ ;  /* 0x0000002028027824 */ /* 0x000fe200078e00ff */
[----:B------:R-:W-:Y:S01]  /*1040*/  LEA.HI.X.SX32 R12, R5, R20, 0x1, P0 ;  /* 0x00000014050c7211 */ /* 0x000fe200000f0eff */
[----:B------:R-:W-:Y:S01]  /*1050*/  IMAD R11, R11, UR5, RZ ;  /* 0x000000050b0b7c24 */ /* 0x000fe2000f8e02ff */
[-C--:B------:R-:W-:Y:S01]  /*1060*/  LEA R93, P0, R8, R16.reuse, 0x1 ;  /* 0x00000010085d7211 */ /* 0x080fe200078008ff */
[----:B------:R-:W-:Y:S01]  /*1070*/  IMAD R4, R13, UR5, RZ ;  /* 0x000000050d047c24 */ /* 0x000fe2000f8e02ff */
[----:B------:R-:W-:Y:S01]  /*1080*/  LEA R113, P2, R3, R16, 0x1 ;  /* 0x0000001003717211 */ /* 0x000fe200078408ff */
[C---:B-1----:R-:W-:Y:S01]  /*1090*/  IMAD R51, R24.reuse, 0xfe, RZ ;  /* 0x000000fe18337824 */ /* 0x042fe200078e02ff */
[----:B------:R-:W-:Y:S01]  /*10a0*/  LEA.HI.X.SX32 R13, R7, R20, 0x1, P6 ;  /* 0x00000014070d7211 */ /* 0x000fe200030f0eff */
[C---:B------:R-:W-:Y:S01]  /*10b0*/  IMAD R53, R24.reuse, 0xfa, RZ ;  /* 0x000000fa18357824 */ /* 0x040fe200078e02ff */
[-C--:B------:R-:W-:Y:S01]  /*10c0*/  LEA R45, P5, R9, R16.reuse, 0x1 ;  /* 0x00000010092d7211 */ /* 0x080fe200078a08ff */
[----:B------:R-:W-:Y:S01]  /*10d0*/  IMAD R55, R24, 0xf6, RZ ;  /* 0x000000f618377824 */ /* 0x000fe200078e02ff */
[----:B------:R-:W-:Y:S01]  /*10e0*/  LEA R91, P4, R10, R16, 0x1 ;  /* 0x000000100a5b7211 */ /* 0x000fe200078808ff */
[C---:B------:R-:W-:Y:S01]  /*10f0*/  IMAD R57, R24.reuse, 0xf2, RZ ;  /* 0x000000f218397824 */ /* 0x040fe200078e02ff */
[----:B------:R-:W-:Y:S01]  /*1100*/  LEA R19, P6, R129, UR6, 0x1 ;  /* 0x0000000681137c11 */ /* 0x000fe2000f8c08ff */
[----:B------:R-:W-:Y:S01]  /*1110*/  IMAD R59, R24, 0xee, RZ ;  /* 0x000000ee183b7824 */ /* 0x000fe200078e02ff */
[----:B------:R-:W-:Y:S01]  /*1120*/  LEA.HI.X.SX32 R5, R8, R20, 0x1, P0 ;  /* 0x0000001408057211 */ /* 0x000fe200000f0eff */
[C---:B------:R-:W-:Y:S01]  /*1130*/  IMAD R8, R24.reuse, 0x7f, RZ ;  /* 0x0000007f18087824 */ /* 0x040fe200078e02ff */
[----:B------:R-:W-:Y:S01]  /*1140*/  LOP3.LUT R2, R15, 0x800, R2, 0xf8, !PT ;  /* 0x000008000f027812 */ /* 0x000fe200078ef802 */
[C---:B------:R-:W-:Y:S01]  /*1150*/  IMAD R61, R24.reuse, 0xea, RZ ;  /* 0x000000ea183d7824 */ /* 0x040fe200078e02ff */
[----:B------:R-:W-:Y:S01]  /*1160*/  LEA R47, P3, R11, R16, 0x1 ;  /* 0x000000100b2f7211 */ /* 0x000fe200078608ff */
[C---:B------:R-:W-:Y:S01]  /*1170*/  IMAD R74, R24.reuse, 0x7d, RZ ;  /* 0x0000007d184a7824 */ /* 0x040fe200078e02ff */
[----:B------:R-:W-:Y:S01]  /*1180*/  LEA.HI.X.SX32 R3, R3, R20, 0x1, P2 ;  /* 0x0000001403037211 */ /* 0x000fe200010f0eff */
[----:B------:R-:W-:Y:S01]  /*1190*/  IMAD R76, R24, 0x7b, RZ ;  /* 0x0000007b184c7824 */ /* 0x000fe200078e02ff */
[----:B------:R-:W-:Y:S01]  /*11a0*/  LEA R49, P1, R4, R16, 0x1 ;  /* 0x0000001004317211 */ /* 0x000fe200078208ff */
[C---:B------:R-:W-:Y:S01]  /*11b0*/  IMAD R63, R24.reuse, 0xe6, RZ ;  /* 0x000000e6183f7824 */ /* 0x040fe200078e02ff */
[-C--:B------:R-:W-:Y:S01]  /*11c0*/  LEA.HI.X.SX32 R14, R9, R20.reuse, 0x1, P5 ;  /* 0x00000014090e7211 */ /* 0x080fe200028f0eff */
[----:B------:R-:W-:Y:S01]  /*11d0*/  IMAD R65, R24, 0xe2, RZ ;  /* 0x000000e218417824 */ /* 0x000fe200078e02ff */
[-C--:B------:R-:W-:Y:S01]  /*11e0*/  LEA.HI.X.SX32 R15, R10, R20.reuse, 0x1, P4 ;  /* 0x000000140a0f7211 */ /* 0x080fe200020f0eff */
[C---:B------:R-:W-:Y:S01]  /*11f0*/  IMAD R78, R24.reuse, 0x79, RZ ;  /* 0x00000079184e7824 */ /* 0x040fe200078e02ff */
[----:B------:R-:W-:Y:S01]  /*1200*/  LEA.HI.X.SX32 R129, R129, UR7, 0x1, P6 ;  /* 0x0000000781817c11 */ /* 0x000fe2000b0f0eff */
[C---:B------:R-:W-:Y:S01]  /*1210*/  IMAD R67, R24.reuse, 0xde, RZ ;  /* 0x000000de18437824 */ /* 0x040fe200078e02ff */
[-C--:B------:R-:W-:Y:S01]  /*1220*/  IADD3 R51, P2, R51, R19.reuse, RZ ;  /* 0x0000001333337210 */ /* 0x080fe20007f5e0ff */
[C---:B------:R-:W-:Y:S01]  /*1230*/  IMAD R69, R24.reuse, 0xda, RZ ;  /* 0x000000da18457824 */ /* 0x040fe200078e02ff */
[-C--:B------:R-:W-:Y:S01]  /*1240*/  IADD3 R53, P4, R53, R19.reuse, RZ ;  /* 0x0000001335357210 */ /* 0x080fe20007f9e0ff */
[C---:B------:R-:W-:Y:S01]  /*1250*/  IMAD R106, R24.reuse, 0x77, RZ ;  /* 0x00000077186a7824 */ /* 0x040fe200078e02ff */
[-C--:B------:R-:W-:Y:S01]  /*1260*/  IADD3 R55, P5, R55, R19.reuse, RZ ;  /* 0x0000001337377210 */ /* 0x080fe20007fbe0ff */
[C---:B------:R-:W-:Y:S01]  /*1270*/  IMAD R71, R24.reuse, 0xd6, RZ ;  /* 0x000000d618477824 */ /* 0x040fe200078e02ff */
[-C--:B------:R-:W-:Y:S01]  /*1280*/  IADD3 R57, P6, R57, R19.reuse, RZ ;  /* 0x0000001339397210 */ /* 0x080fe20007fde0ff */
[C---:B------:R-:W-:Y:S01]  /*1290*/  IMAD R86, R24.reuse, 0x75, RZ ;  /* 0x0000007518567824 */ /* 0x040fe200078e02ff */
[-C--:B------:R-:W-:Y:S01]  /*12a0*/  LEA.HI.X.SX32 R16, R11, R20.reuse, 0x1, P3 ;  /* 0x000000140b107211 */ /* 0x080fe200018f0eff */
[C---:B------:R-:W-:Y:S01]  /*12b0*/  IMAD R73, R24.reuse, 0xd2, RZ ;  /* 0x000000d218497824 */ /* 0x040fe200078e02ff */
[-C--:B------:R-:W-:Y:S01]  /*12c0*/  IADD3 R59, P0, R59, R19.reuse, RZ ;  /* 0x000000133b3b7210 */ /* 0x080fe20007f1e0ff */
[----:B------:R-:W-:Y:S01]  /*12d0*/  IMAD R88, R24, 0x73, RZ ;  /* 0x0000007318587824 */ /* 0x000fe200078e02ff */
[----:B------:R-:W-:Y:S01]  /*12e0*/  LEA.HI.X.SX32 R4, R4, R20, 0x1, P1 ;  /* 0x0000001404047211 */ /* 0x000fe200008f0eff */
[C---:B------:R-:W-:Y:S01]  /*12f0*/  IMAD R108, R24.reuse, 0x71, RZ ;  /* 0x00000071186c7824 */ /* 0x040fe200078e02ff */
[----:B------:R-:W-:Y:S01]  /*1300*/  IADD3 R61, P3, R61, R19, RZ ;  /* 0x000000133d3d7210 */ /* 0x000fe20007f7e0ff */
[----:B------:R-:W-:Y:S01]  /*1310*/  IMAD R75, R24, 0xce, RZ ;  /* 0x000000ce184b7824 */ /* 0x000fe200078e02ff */
[----:B0-----:R-:W-:Y:S01]  /*1320*/  LEA.HI.X.SX32 R6, R8, R129, 0x1, P2 ;  /* 0x0000008108067211 */ /* 0x001fe200010f0eff */
[C---:B------:R-:W-:Y:S01]  /*1330*/  IMAD R122, R24.reuse, 0x6f, RZ ;  /* 0x0000006f187a7824 */ /* 0x040fe200078e02ff */
[-C--:B------:R-:W-:Y:S01]  /*1340*/  IADD3 R63, P1, R63, R19.reuse, RZ ;  /* 0x000000133f3f7210 */ /* 0x080fe20007f3e0ff */
[C---:B------:R-:W-:Y:S01]  /*1350*/  IMAD R79, R24.reuse, 0x6d, RZ ;  /* 0x0000006d184f7824 */ /* 0x040fe200078e02ff */
[----:B------:R-:W-:Y:S01]  /*1360*/  IADD3 R65, P2, R65, R19, RZ ;  /* 0x0000001341417210 */ /* 0x000fe20007f5e0ff */
[----:B------:R-:W-:Y:S01]  /*1370*/  IMAD R77, R24, 0xca, RZ ;  /* 0x000000ca184d7824 */ /* 0x000fe200078e02ff */
[-C--:B------:R-:W-:Y:S01]  /*1380*/  LEA.HI.X.SX32 R8, R74, R129.reuse, 0x1, P4 ;  /* 0x000000814a087211 */ /* 0x080fe200020f0eff */
[----:B------:R-:W-:Y:S01]  /*1390*/  IMAD R89, R24, 0x6b, RZ ;  /* 0x0000006b18597824 */ /* 0x000fe200078e02ff */
[----:B------:R-:W-:Y:S01]  /*13a0*/  LEA.HI.X.SX32 R11, R76, R129, 0x1, P5 ;  /* 0x000000814c0b7211 */ /* 0x000fe200028f0eff */
[C---:B------:R-:W-:Y:S01]  /*13b0*/  IMAD R183, R24.reuse, 0xc6, RZ ;  /* 0x000000c618b77824 */ /* 0x040fe200078e02ff */
[-C--:B------:R-:W-:Y:S01]  /*13c0*/  IADD3 R67, P4, R67, R19.reuse, RZ ;  /* 0x0000001343437210 */ /* 0x080fe20007f9e0ff */
[C---:B------:R-:W-:Y:S01]  /*13d0*/  IMAD R187, R24.reuse, 0xbe, RZ ;  /* 0x000000be18bb7824 */ /* 0x040fe200078e02ff */
[----:B------:R-:W-:Y:S01]  /*13e0*/  IADD3 R69, P5, R69, R19, RZ ;  /* 0x0000001345457210 */ /* 0x000fe20007fbe0ff */
[----:B------:R-:W-:Y:S01]  /*13f0*/  IMAD R181, R24, 0x69, RZ ;  /* 0x0000006918b57824 */ /* 0x000fe200078e02ff */
[----:B------:R-:W-:Y:S01]  /*1400*/  LEA.HI.X.SX32 R85, R78, R129, 0x1, P6 ;  /* 0x000000814e557211 */ /* 0x000fe200030f0eff */
        /* <DEDUP_REMOVED lines=11> */
[-C--:B------:R-:W-:Y:S01]  /*14c0*/  LEA.HI.X.SX32 R117, R88, R129.reuse, 0x1, P1 ;  /* 0x0000008158757211 */ /* 0x080fe200008f0eff */
[----:B------:R-:W-:Y:S01]  /*14d0*/  IMAD R119, R24, 0x63, RZ ;  /* 0x0000006318777824 */ /* 0x000fe200078e02ff */
[----:B------:R-:W-:Y:S01]  /*14e0*/  LEA.HI.X.SX32 R87, R108, R129, 0x1, P2 ;  /* 0x000000816c577211 */ /* 0x000fe200010f0eff */
[C---:B------:R-:W-:Y:S01]  /*14f0*/  IMAD R111, R24.reuse, 0x5f, RZ ;  /* 0x0000005f186f7824 */ /* 0x040fe200078e02ff */
[----:B------:R-:W-:Y:S01]  /*1500*/  IADD3 R75, P1, R77, R19, RZ ;  /* 0x000000134d4b7210 */ /* 0x000fe20007f3e0ff */
[----:B------:R-:W-:Y:S01]  /*1510*/  IMAD R82, R24, 0xae, RZ ;  /* 0x000000ae18527824 */ /* 0x000fe200078e02ff */
[-C--:B------:R-:W-:Y:S01]  /*1520*/  LEA.HI.X.SX32 R108, R122, R129.reuse, 0x1, P4 ;  /* 0x000000817a6c7211 */ /* 0x080fe200020f0eff */
[C---:B------:R-:W-:Y:S01]  /*1530*/  IMAD R92, R24.reuse, 0x61, RZ ;  /* 0x00000061185c7824 */ /* 0x040fe200078e02ff */
[----:B------:R-:W-:Y:S01]  /*1540*/  LEA.HI.X.SX32 R88, R79, R129, 0x1, P5 ;  /* 0x000000814f587211 */ /* 0x000fe200028f0eff */
[C---:B------:R-:W-:Y:S01]  /*1550*/  IMAD R94, R24.reuse, 0x5d, RZ ;  /* 0x0000005d185e7824 */ /* 0x040fe200078e02ff */
[-C--:B------:R-:W-:Y:S01]  /*1560*/  IADD3 R76, P2, R183, R19.reuse, RZ ;  /* 0x00000013b74c7210 */ /* 0x080fe20007f5e0ff */
[C---:B------:R-:W-:Y:S01]  /*1570*/  IMAD R83, R24.reuse, 0xaa, RZ ;  /* 0x000000aa18537824 */ /* 0x040fe200078e02ff */
[----:B------:R-:W-:Y:S01]  /*1580*/  IADD3 R78, P5, R187, R19, RZ ;  /* 0x00000013bb4e7210 */ /* 0x000fe20007fbe0ff */
        /* <DEDUP_REMOVED lines=8> */
[----:B------:R-:W-:Y:S01]  /*1610*/  IMAD R96, R24, 0x59, RZ ;  /* 0x0000005918607824 */ /* 0x000fe200078e02ff */
[----:B------:R-:W-:Y:S01]  /*1620*/  IADD3 R80, P0, R80, R19, RZ ;  /* 0x0000001350507210 */ /* 0x000fe20007f1e0ff */
[----:B------:R-:W-:Y:S01]  /*1630*/  IMAD R175, R24, 0x9a, RZ ;  /* 0x0000009a18af7824 */ /* 0x000fe200078e02ff */
[----:B------:R-:W-:Y:S01]  /*1640*/  LEA.HI.X.SX32 R110, R110, R129, 0x1, P3 ;  /* 0x000000816e6e7211 */ /* 0x000fe200018f0eff */
[C---:B------:R-:W-:Y:S01]  /*1650*/  IMAD R112, R24.reuse, 0x57, RZ ;  /* 0x0000005718707824 */ /* 0x040fe200078e02ff */
[----:B------:R-:W-:Y:S01]  /*1660*/  IADD3 R81, P3, R81, R19, RZ ;  /* 0x0000001351517210 */ /* 0x000fe20007f7e0ff */
[----:B------:R-:W-:Y:S01]  /*1670*/  IMAD R173, R24, 0x96, RZ ;  /* 0x0000009618ad7824 */ /* 0x000fe200078e02ff */
[----:B------:R-:W-:Y:S01]  /*1680*/  LEA.HI.X.SX32 R90, R90, R129, 0x1, P1 ;  /* 0x000000815a5a7211 */ /* 0x000fe200008f0eff */
[----:B------:R-:W-:Y:S01]  /*1690*/  IMAD R98, R24, 0x55, RZ ;  /* 0x0000005518627824 */ /* 0x000fe200078e02ff */
[----:B------:R-:W-:Y:S01]  /*16a0*/  IADD3 R82, P1, R82, R19, RZ ;  /* 0x0000001352527210 */ /* 0x000fe20007f3e0ff */
[C---:B------:R-:W-:Y:S01]  /*16b0*/  IMAD R171, R24.reuse, 0x92, RZ ;  /* 0x0000009218ab7824 */ /* 0x040fe200078e02ff */
[-C--:B------:R-:W-:Y:S01]  /*16c0*/  LEA.HI.X.SX32 R119, R119, R129.reuse, 0x1, P2 ;  /* 0x0000008177777211 */ /* 0x080fe200010f0eff */
[C---:B------:R-:W-:Y:S01]  /*16d0*/  IMAD R46, R24.reuse, 0x53, RZ ;  /* 0x00000053182e7824 */ /* 0x040fe200078e02ff */
        /* <DEDUP_REMOVED lines=10> */
[-C--:B------:R-:W-:Y:S01]  /*1780*/  IADD3 R84, P4, R84, R19.reuse, RZ ;  /* 0x0000001354547210 */ /* 0x080fe20007f9e0ff */
[----:B------:R-:W-:Y:S01]  /*1790*/  IMAD R159, R24, 0x82, RZ ;  /* 0x00000082189f7824 */ /* 0x000fe200078e02ff */
[----:B------:R-:W-:Y:S01]  /*17a0*/  IADD3 R179, P6, R177, R19, RZ ;  /* 0x00000013b1b37210 */ /* 0x000fe20007fde0ff */
[----:B------:R-:W-:Y:S01]  /*17b0*/  STL [R1+0x8], R181 ;  /* 0x000008b501007387 */ /* 0x000fe20000100800 */
[----:B------:R-:W-:Y:S01]  /*17c0*/  LEA.HI.X.SX32 R126, R126, R129, 0x1, P0 ;  /* 0x000000817e7e7211 */ /* 0x000fe200000f0eff */
        /* <DEDUP_REMOVED lines=16> */
[C---:B------:R-:W-:Y:S01]  /*18d0*/  IMAD R107, R24.reuse, 0x45, RZ ;  /* 0x00000045186b7824 */ /* 0x040fe200078e02ff */
        /* <DEDUP_REMOVED lines=10> */
[-C--:B------:R-:W-:Y:S01]  /*1980*/  LEA.HI.X.SX32 R159, R157, R129.reuse, 0x1, P0 ;  /* 0x000000819d9f7211 */ /* 0x080fe200000f0eff */
[C---:B------:R-:W-:Y:S01]  /*1990*/  IMAD R103, R24.reuse, 0x41, RZ ;  /* 0x0000004118677824 */ /* 0x040fe200078e02ff */
[-C--:B------:R-:W-:Y:S01]  /*19a0*/  LEA.HI.X.SX32 R157, R155, R129.reuse, 0x1, P3 ;  /* 0x000000819b9d7211 */ /* 0x080fe200018f0eff */
[----:B------:R-:W-:Y:S01]  /*19b0*/  STL [R1+0x78], R165 ;  /* 0x000078a501007387 */ /* 0x000fe20000100800 */
[-C--:B------:R-:W-:Y:S01]  /*19c0*/  LEA.HI.X.SX32 R155, R121, R129.reuse, 0x1, P1 ;  /* 0x00000081799b7211 */ /* 0x080fe200008f0eff */
[C---:B------:R-:W-:Y:S01]  /*19d0*/  IMAD R123, R24.reuse, 0xfc, RZ ;  /* 0x000000fc187b7824 */ /* 0x040fe200078e02ff */
[-C--:B------:R-:W-:Y:S01]  /*19e0*/  LEA.HI.X.SX32 R121, R109, R129.reuse, 0x1, P2 ;  /* 0x000000816d797211 */ /* 0x080fe200010f0eff */
[----:B------:R-:W-:Y:S01]  /*19f0*/  STL [R1+0x14], R163 ;  /* 0x000014a301007387 */ /* 0x000fe20000100800 */
[-C--:B------:R-:W-:Y:S01]  /*1a00*/  LEA.HI.X.SX32 R109, R107, R129.reuse, 0x1, P4 ;  /* 0x000000816b6d7211 */ /* 0x080fe200020f0eff */
[C---:B------:R-:W-:Y:S01]  /*1a10*/  IMAD R22, R24.reuse, 0x7a, RZ ;  /* 0x0000007a18167824 */ /* 0x040fe200078e02ff */
[----:B------:R-:W-:Y:S01]  /*1a20*/  LEA.HI.X.SX32 R107, R105, R129, 0x1, P5 ;  /* 0x00000081696b7211 */ /* 0x000fe200028f0eff */
[----:B------:R-:W-:Y:S01]  /*1a30*/  STL [R1+0x88], R161 ;  /* 0x000088a101007387 */ /* 0x000fe20000100800 */
[----:B------:R-:W-:Y:S01]  /*1a40*/  IADD3 R105, P5, R7, R19, RZ ;  /* 0x0000001307697210 */ /* 0x000fe20007fbe0ff */
[C---:B------:R-:W-:Y:S01]  /*1a50*/  IMAD R101, R24.reuse, 0x3f, RZ ;  /* 0x0000003f18657824 */ /* 0x040fe200078e02ff */
[----:B------:R-:W-:Y:S01]  /*1a60*/  LEA.HI.X.SX32 R103, R103, R129, 0x1, P6 ;  /* 0x0000008167677211 */ /* 0x000fe200030f0eff */
[----:B------:R-:W-:Y:S01]  /*1a70*/  STL [R1+0x24], R159 ;  /* 0x0000249f01007387 */ /* 0x000fe20000100800 */
[----:B------:R-:W-:Y:S01]  /*1a80*/  IADD3 R123, P0, R123, R19, RZ ;  /* 0x000000137b7b7210 */ /* 0x000fe20007f1e0ff */
[C---:B------:R-:W-:Y:S01]  /*1a90*/  IMAD R114, R24.reuse, 0xf4, RZ ;  /* 0x000000f418727824 */ /* 0x040fe200078e02ff */
[-C--:B------:R-:W-:Y:S01]  /*1aa0*/  LEA.HI.X.SX32 R101, R101, R129.reuse, 0x1, P5 ;  /* 0x0000008165657211 */ /* 0x080fe200028f0eff */
[----:B------:R-:W-:Y:S01]  /*1ab0*/  STL [R1+0x34], R157 ;  /* 0x0000349d01007387 */ /* 0x000fe20000100800 */
[----:B------:R-:W-:Y:S01]  /*1ac0*/  LEA.HI.X.SX32 R7, R7, R129, 0x1, P0 ;  /* 0x0000008107077211 */ /* 0x000fe200000f0eff */
[----:B------:R-:W-:Y:S01]  /*1ad0*/  IMAD R40, R24, 0x76, RZ ;  /* 0x0000007618287824 */ /* 0x000fe200078e02ff */
[-C--:B------:R-:W-:Y:S01]  /*1ae0*/  IADD3 R114, P3, R114, R19.reuse, RZ ;  /* 0x0000001372727210 */ /* 0x080fe20007f7e0ff */
[----:B------:R-:W-:Y:S01]  /*1af0*/  STL [R1+0x44], R155 ;  /* 0x0000449b01007387 */ /* 0x000fe20000100800 */
[C---:B------:R-:W-:Y:S01]  /*1b00*/  IMAD R99, R24.reuse, 0x3d, RZ ;  /* 0x0000003d18637824 */ /* 0x040fe200078e02ff */
[----:B------:R-:W-:Y:S01]  /*1b10*/  UIADD3 UR5, UR16, 0x10000, URZ ;  /* 0x0001000010057890 */ /* 0x000fe2000fffe03f */
[C---:B------:R-:W-:Y:S01]  /*1b20*/  IMAD R128, R24.reuse, 0xec, RZ ;  /* 0x000000ec18807824 */ /* 0x040fe200078e02ff */
[----:B------:R-:W-:Y:S01]  /*1b30*/  STL [R1+0x54], R121 ;  /* 0x0000547901007387 */ /* 0x000fe20000100800 */
[C---:B------:R-:W-:Y:S01]  /*1b40*/  IMAD R42, R24.reuse, 0x72, RZ ;  /* 0x00000072182a7824 */ /* 0x040fe200078e02ff */
[----:B------:R-:W-:Y:S01]  /*1b50*/  USHF.R.U32.HI UR5, URZ, 0x4, UR5 ;  /* 0x000000043f057899 */ /* 0x000fe20008011605 */
[----:B------:R-:W-:Y:S01]  /*1b60*/  IMAD R97, R24, 0x3b, RZ ;  /* 0x0000003b18617824 */ /* 0x000fe200078e02ff */
[----:B------:R-:W-:Y:S01]  /*1b70*/  STL [R1+0x64], R109 ;  /* 0x0000646d01007387 */ /* 0x000fe20000100800 */
[-C--:B------:R-:W-:Y:S01]  /*1b80*/  IADD3 R128, P1, R128, R19.reuse, RZ ;  /* 0x0000001380807210 */ /* 0x080fe20007f3e0ff */
[C---:B------:R-:W-:Y:S01]  /*1b90*/  IMAD R115, R24.reuse, 0xe4, RZ ;  /* 0x000000e418737824 */ /* 0x040fe200078e02ff */
[----:B------:R-:W-:Y:S01]  /*1ba0*/  USGXT.U32 UR6, UR5, 0xe ;  /* 0x0000000e0506789a */ /* 0x000fe20008000000 */
[----:B------:R-:W-:Y:S01]  /*1bb0*/  STL [R1+0x74], R107 ;  /* 0x0000746b01007387 */ /* 0x000fe20000100800 */
[C---:B------:R-:W-:Y:S01]  /*1bc0*/  IMAD R44, R24.reuse, 0x6e, RZ ;  /* 0x0000006e182c7824 */ /* 0x040fe200078e02ff */
[----:B------:R-:W-:Y:S01]  /*1bd0*/  UMOV UR4, URZ ;  /* 0x0000003f00047c82 */ /* 0x000fe20008000000 */
[-C--:B------:R-:W-:Y:S01]  /*1be0*/  IADD3 R115, P2, R115, R19.reuse, RZ ;  /* 0x0000001373737210 */ /* 0x080fe20007f5e0ff */
[----:B------:R-:W-:Y:S01]  /*1bf0*/  STL [R1+0x98], R105 ;  /* 0x0000986901007387 */ /* 0x000fe20000100800 */
[C---:B------:R-:W-:Y:S01]  /*1c00*/  IMAD R95, R24.reuse, 0x39, RZ ;  /* 0x00000039185f7824 */ /* 0x040fe200078e02ff */
[----:B------:R-:W-:Y:S01]  /*1c10*/  UIADD3 UR10, UP0, UR6, 0x2, URZ ;  /* 0x00000002060a7890 */ /* 0x000fe2000ff1e03f */
[C---:B------:R-:W-:Y:S01]  /*1c20*/  IMAD R124, R24.reuse, 0xdc, RZ ;  /* 0x000000dc187c7824 */ /* 0x040fe200078e02ff */
[----:B------:R0:W-:Y:S01]  /*1c30*/  STL [R1+0x84], R103 ;  /* 0x0000846701007387 */ /* 0x0001e20000100800 */
[C---:B------:R-:W-:Y:S01]  /*1c40*/  IMAD R48, R24.reuse, 0x6a, RZ ;  /* 0x0000006a18307824 */ /* 0x040fe200078e02ff */
[----:B------:R-:W-:Y:S01]  /*1c50*/  UIADD3.X UR11, UR4, 0x40000040, URZ, UP0, !UPT ;  /* 0x40000040040b7890 */ /* 0x000fe200087fe43f */
[----:B------:R-:W-:Y:S01]  /*1c60*/  IMAD R41, R24, 0x37, RZ ;  /* 0x0000003718297824 */ /* 0x000fe200078e02ff */
[-C--:B------:R-:W-:Y:S01]  /*1c70*/  IADD3 R124, P4, R124, R19.reuse, RZ ;  /* 0x000000137c7c7210 */ /* 0x080fe20007f9e0ff */
[C---:B------:R-:W-:Y:S01]  /*1c80*/  IMAD R116, R24.reuse, 0xd4, RZ ;  /* 0x000000d418747824 */ /* 0x040fe200078e02ff */
[----:B------:R-:W-:Y:S01]  /*1c90*/  USHF.R.S32.HI UR4, URZ, 0x1f, UR17 ;  /* 0x0000001f3f047899 */ /* 0x000fe20008011411 */
[C---:B------:R-:W-:Y:S01]  /*1ca0*/  IMAD R52, R24.reuse, 0x66, RZ ;  /* 0x0000006618347824 */ /* 0x040fe200078e02ff */
[----:B------:R-:W-:Y:S01]  /*1cb0*/  UIADD3.64 UR22, UR10, 0x2, URZ ;  /* 0x000000020a167897 */ /* 0x000fe2000fffe03f */
[----:B------:R-:W-:Y:S01]  /*1cc0*/  IMAD R131, R24, 0xcc, RZ ;  /* 0x000000cc18837824 */ /* 0x000fe200078e02ff */
[----:B0-----:R-:W-:Y:S01]  /*1cd0*/  IADD3 R103, P0, R22, R19, RZ ;  /* 0x0000001316677210 */ /* 0x001fe20007f1e0ff */
[----:B------:R-:W-:Y:S01]  /*1ce0*/  IMAD R9, R24, 0x35, RZ ;  /* 0x0000003518097824 */ /* 0x000fe200078e02ff */
[-C--:B------:R-:W-:Y:S01]  /*1cf0*/  LEA.HI.X.SX32 R22, R22, R129.reuse, 0x1, P3 ;  /* 0x0000008116167211 */ /* 0x080fe200018f0eff */
[----:B------:R-:W-:Y:S01]  /*1d00*/  IMAD R56, R24, 0x62, RZ ;  /* 0x0000006218387824 */ /* 0x000fe200078e02ff */
[----:B------:R-:W-:Y:S01]  /*1d10*/  LEA.HI.X.SX32 R99, R99, R129, 0x1, P0 ;  /* 0x0000008163637211 */ /* 0x000fe200000f0eff */
[----:B------:R-:W-:Y:S01]  /*1d20*/  STL [R1+0xa8], R103 ;  /* 0x0000a86701007387 */ /* 0x000fe20000100800 */
[-C--:B------:R-:W-:Y:S01]  /*1d30*/  IADD3 R116, P6, R116, R19.reuse, RZ ;  /* 0x0000001374747210 */ /* 0x080fe20007fde0ff */
[C---:B------:R-:W-:Y:S01]  /*1d40*/  IMAD R250, R24.reuse, 0x33, RZ ;  /* 0x0000003318fa7824 */ /* 0x040fe200078e02ff */
[-C--:B------:R-:W-:Y:S01]  /*1d50*/  IADD3 R131, P5, R131, R19.reuse, RZ ;  /* 0x0000001383837210 */ /* 0x080fe20007fbe0ff */
[----:B------:R0:W-:Y:S01]  /*1d60*/  STL [R1+0x94], R101 ;  /* 0x0000946501007387 */ /* 0x0001e20000100800 */
[C---:B------:R-:W-:Y:S01]  /*1d70*/  IMAD R118, R24.reuse, 0xc4, RZ ;  /* 0x000000c418767824 */ /* 0x040fe200078e02ff */
[----:B------:R-:W-:Y:S01]  /*1d80*/  USHF.L.U64.HI UR17, UR17, 0x1, UR4 ;  /* 0x0000000111117899 */ /* 0x000fe20008010204 */
[C---:B------:R-:W-:Y:S01]  /*1d90*/  IMAD R248, R24.reuse, 0x9c, RZ ;  /* 0x0000009c18f87824 */ /* 0x040fe200078e02ff */
[----:B------:R-:W-:Y:S01]  /*1da0*/  UIADD3.64 UR26, UR10, 0x4, URZ ;  /* 0x000000040a1a7897 */ /* 0x000fe2000fffe03f */
[----:B------:R-:W-:Y:S01]  /*1db0*/  IMAD R60, R24, 0x5e, RZ ;  /* 0x0000005e183c7824 */ /* 0x000fe200078e02ff */
[-C--:B------:R-:W-:Y:S01]  /*1dc0*/  IADD3 R118, P0, R118, R19.reuse, RZ ;  /* 0x0000001376767210 */ /* 0x080fe20007f1e0ff */
[C---:B------:R-:W-:Y:S01]  /*1dd0*/  IMAD R246, R24.reuse, 0x31, RZ ;  /* 0x0000003118f67824 */ /* 0x040fe200078e02ff */
[----:B------:R-:W-:Y:S01]  /*1de0*/  UIADD3.64 UR30, UR10, 0x7e, URZ ;  /* 0x0000007e0a1e7897 */ /* 0x000fe2000fffe03f */
[----:B------:R-:W-:Y:S01]  /*1df0*/  IMAD R127, R24, 0xbc, RZ ;  /* 0x000000bc187f7824 */ /* 0x000fe200078e02ff */
[----:B0-----:R-:W-:Y:S01]  /*1e00*/  IADD3 R101, P3, R40, R19, RZ ;  /* 0x0000001328657210 */ /* 0x001fe20007f7e0ff */
[----:B------:R-:W-:Y:S01]  /*1e10*/  IMAD R244, R24, 0x94, RZ ;  /* 0x0000009418f47824 */ /* 0x000fe200078e02ff */
[-C--:B------:R-:W-:Y:S01]  /*1e20*/  LEA.HI.X.SX32 R40, R40, R129.reuse, 0x1, P1 ;  /* 0x0000008128287211 */ /* 0x080fe200008f0eff */
[C---:B------:R-:W-:Y:S01]  /*1e30*/  IMAD R64, R24.reuse, 0x5a, RZ ;  /* 0x0000005a18407824 */ /* 0x040fe200078e02ff */
[----:B------:R-:W-:Y:S01]  /*1e40*/  LEA.HI.X.SX32 R97, R97, R129, 0x1, P3 ;  /* 0x0000008161617211 */ /* 0x000fe200018f0eff */
[----:B------:R-:W-:Y:S01]  /*1e50*/  STL [R1+0xb8], R101 ;  /* 0x0000b86501007387 */ /* 0x000fe20000100800 */
[----:B------:R-:W-:Y:S01]  /*1e60*/  IADD3 R127, P3, R127, R19, RZ ;  /* 0x000000137f7f7210 */ /* 0x000fe20007f7e0ff */
[C---:B------:R-:W-:Y:S01]  /*1e70*/  IMAD R242, R24.reuse, 0x2f, RZ ;  /* 0x0000002f18f27824 */ /* 0x040fe200078e02ff */
[----:B------:R-:W-:Y:S01]  /*1e80*/  UIADD3.64 UR34, UR10, 0x80, URZ ;  /* 0x000000800a227897 */ /* 0x000fe2000fffe03f */
[----:B------:R0:W-:Y:S01]  /*1e90*/  STL [R1+0xa4], R99 ;  /* 0x0000a46301007387 */ /* 0x0001e20000100800 */
[C---:B------:R-:W-:Y:S01]  /*1ea0*/  IMAD R120, R24.reuse, 0xb4, RZ ;  /* 0x000000b418787824 */ /* 0x040fe200078e02ff */
[----:B------:R-:W-:Y:S01]  /*1eb0*/  UIADD3.64 UR38, UR10, 0x82, URZ ;  /* 0x000000820a267897 */ /* 0x000fe2000fffe03f */
[C---:B------:R-:W-:Y:S01]  /*1ec0*/  IMAD R240, R24.reuse, 0x8c, RZ ;  /* 0x0000008c18f07824 */ /* 0x040fe200078e02ff */
[----:B------:R-:W-:Y:S01]  /*1ed0*/  UIADD3.64 UR14, UR10, 0x84, URZ ;  /* 0x000000840a0e7897 */ /* 0x000fe2000fffe03f */
[C---:B------:R-:W-:Y:S01]  /*1ee0*/  IMAD R68, R24.reuse, 0x56, RZ ;  /* 0x0000005618447824 */ /* 0x040fe200078e02ff */
[----:B------:R-:W-:Y:S01]  /*1ef0*/  UMOV UR7, 0x40000040 ;  /* 0x4000004000077882 */ /* 0x000fe20000000000 */
[----:B------:R-:W-:-:S02]  /*1f00*/  IMAD R238, R24, 0x2d, RZ ;  /* 0x0000002d18ee7824 */ /* 0x000fc400078e02ff */
[----:B------:R-:W-:Y:S01]  /*1f10*/  IMAD R130, R24, 0xac, RZ ;  /* 0x000000ac18827824 */ /* 0x000fe200078e02ff */
[----:B0-----:R-:W-:Y:S01]  /*1f20*/  IADD3 R99, P1, R42, R19, RZ ;  /* 0x000000132a637210 */ /* 0x001fe20007f3e0ff */
[----:B------:R-:W-:Y:S01]  /*1f30*/  IMAD R236, R24, 0x84, RZ ;  /* 0x0000008418ec7824 */ /* 0x000fe200078e02ff */
[-C--:B------:R-:W-:Y:S01]  /*1f40*/  LEA.HI.X.SX32 R42, R42, R129.reuse, 0x1, P2 ;  /* 0x000000812a2a7211 */ /* 0x080fe200010f0eff */
[----:B------:R-:W-:Y:S01]  /*1f50*/  IMAD R72, R24, 0x52, RZ ;  /* 0x0000005218487824 */ /* 0x000fe200078e02ff */
[----:B------:R-:W-:Y:S01]  /*1f60*/  LEA.HI.X.SX32 R95, R95, R129, 0x1, P1 ;  /* 0x000000815f5f7211 */ /* 0x000fe200008f0eff */
[----:B------:R-:W-:Y:S01]  /*1f70*/  STL [R1+0xc8], R99 ;  /* 0x0000c86301007387 */ /* 0x000fe20000100800 */
[----:B------:R-:W-:Y:S01]  /*1f80*/  IADD3 R120, P1, R120, R19, RZ ;  /* 0x0000001378787210 */ /* 0x000fe20007f3e0ff */
[C---:B------:R-:W-:Y:S02]  /*1f90*/  IMAD R252, R24.reuse, 0xa4, RZ ;  /* 0x000000a418fc7824 */ /* 0x040fe400078e02ff */
[----:B------:R0:W-:Y:S01]  /*1fa0*/  STL [R1+0xb4], R97 ;  /* 0x0000b46101007387 */ /* 0x0001e20000100800 */
[----:B------:R-:W-:-:S02]  /*1fb0*/  IMAD R234, R24, 0x2b, RZ ;  /* 0x0000002b18ea7824 */ /* 0x000fc400078e02ff */
[C---:B------:R-:W-:Y:S02]  /*1fc0*/  IMAD R226, R24.reuse, 0x4e, RZ ;  /* 0x0000004e18e27824 */ /* 0x040fe400078e02ff */
[C---:B------:R-:W-:Y:S02]  /*1fd0*/  IMAD R230, R24.reuse, 0x29, RZ ;  /* 0x0000002918e67824 */ /* 0x040fe400078e02ff */
[C---:B------:R-:W-:Y:S02]  /*1fe0*/  IMAD R220, R24.reuse, 0x4a, RZ ;  /* 0x0000004a18dc7824 */ /* 0x040fe400078e02ff */
        /* <DEDUP_REMOVED lines=8> */
[----:B------:R-:W-:-:S02]  /*2070*/  IMAD R208, R24, 0x42, RZ ;  /* 0x0000004218d07824 */ /* 0x000fc400078e02ff */
[----:B------:R0:W-:Y:S01]  /*2080*/  STL [R1+0xc4], R95 ;  /* 0x0000c45f01007387 */ /* 0x0001e20000100800 */
[C---:B------:R-:W-:Y:S02]  /*2090*/  IMAD R212, R24.reuse, 0x23, RZ ;  /* 0x0000002318d47824 */ /* 0x040fe400078e02ff */
        /* <DEDUP_REMOVED lines=20> */
[----:B------:R-:W-:Y:S01]  /*21e0*/  LEA.HI.X.SX32 R52, R52, R129, 0x1, P5 ;  /* 0x0000008134347211 */ /* 0x000fe200028f0eff */
[----:B------:R-:W-:Y:S01]  /*21f0*/  IMAD R54, R24, 0x64, RZ ;  /* 0x0000006418367824 */ /* 0x000fe200078e02ff */
[C---:B------:R-:W-:Y:S01]  /*2200*/  IADD3 R95, P5, R56.reuse, R19, RZ ;  /* 0x00000013385f7210 */ /* 0x040fe20007fbe0ff */
[----:B------:R0:W-:Y:S01]  /*2210*/  STL [R1+0xf8], R41 ;  /* 0x0000f82901007387 */ /* 0x0001e20000100800 */
[----:B------:R-:W-:Y:S01]  /*2220*/  LEA.HI.X.SX32 R56, R56, R129, 0x1, P0 ;  /* 0x0000008138387211 */ /* 0x000fe200000f0eff */
[----:B------:R-:W-:-:S02]  /*2230*/  IMAD R184, R24, 0x1b, RZ ;  /* 0x0000001b18b87824 */ /* 0x000fc400078e02ff */
[----:B------:R1:W-:Y:S01]  /*2240*/  STL [R1+0xe4], R9 ;  /* 0x0000e40901007387 */ /* 0x0003e20000100800 */
[C---:B------:R-:W-:Y:S02]  /*2250*/  IMAD R180, R24.reuse, 0x32, RZ ;  /* 0x0000003218b47824 */ /* 0x040fe400078e02ff */
[C---:B------:R-:W-:Y:S01]  /*2260*/  IMAD R62, R24.reuse, 0x5c, RZ ;  /* 0x0000005c183e7824 */ /* 0x040fe200078e02ff */
[----:B------:R2:W-:Y:S01]  /*2270*/  STL [R1+0x108], R95 ;  /* 0x0001085f01007387 */ /* 0x0005e20000100800 */
[----:B------:R-:W-:Y:S01]  /*2280*/  IMAD R178, R24, 0x19, RZ ;  /* 0x0000001918b27824 */ /* 0x000fe200078e02ff */
[----:B0-----:R-:W-:Y:S01]  /*2290*/  LEA.HI.X.SX32 R41, R250, R129, 0x1, P6 ;  /* 0x00000081fa297211 */ /* 0x001fe200030f0eff */
[C---:B------:R-:W-:Y:S02]  /*22a0*/  IMAD R176, R24.reuse, 0x2e, RZ ;  /* 0x0000002e18b07824 */ /* 0x040fe400078e02ff */
[----:B------:R-:W-:Y:S01]  /*22b0*/  IMAD R70, R24, 0x54, RZ ;  /* 0x0000005418467824 */ /* 0x000fe200078e02ff */
[-C--:B-1----:R-:W-:Y:S01]  /*22c0*/  IADD3 R9, P6, R248, R19.reuse, RZ ;  /* 0x00000013f8097210 */ /* 0x082fe20007fde0ff */
[----:B------:R0:W-:Y:S01]  /*22d0*/  STL [R1+0xf4], R41 ;  /* 0x0000f42901007387 */ /* 0x0001e20000100800 */
[----:B------:R-:W-:Y:S01]  /*22e0*/  IMAD R174, R24, 0x17, RZ ;  /* 0x0000001718ae7824 */ /* 0x000fe200078e02ff */
[----:B--2---:R-:W-:-:S02]  /*22f0*/  IADD3 R95, P0, R60, R19, RZ ;  /* 0x000000133c5f7210 */ /* 0x004fc40007f1e0ff */
[----:B------:R1:W-:Y:S01]  /*2300*/  STL [R1+0x20], R9 ;  /* 0x0000200901007387 */ /* 0x0003e20000100800 */
[-C--:B------:R-:W-:Y:S01]  /*2310*/  LEA.HI.X.SX32 R60, R60, R129.reuse, 0x1, P3 ;  /* 0x000000813c3c7211 */ /* 0x080fe200018f0eff */
[----:B------:R-:W-:Y:S01]  /*2320*/  IMAD R170, R24, 0x2a, RZ ;  /* 0x0000002a18aa7824 */ /* 0x000fe200078e02ff */
[-C--:B------:R-:W-:Y:S01]  /*2330*/  LEA.HI.X.SX32 R97, R226, R129.reuse, 0x1, P6 ;  /* 0x00000081e2617211 */ /* 0x080fe200030f0eff */
        /* <DEDUP_REMOVED lines=11> */
[C---:B------:R-:W-:Y:S02]  /*23f0*/  IMAD R158, R24.reuse, 0x44, RZ ;  /* 0x00000044189e7824 */ /* 0x040fe400078e02ff */
        /* <DEDUP_REMOVED lines=12> */
[----:B------:R-:W-:Y:S01]  /*24c0*/  STL [R1+0x138], R95 ;  /* 0x0001385f01007387 */ /* 0x000fe20000100800 */
[----:B------:R-:W-:Y:S01]  /*24d0*/  IMAD R182, R24, 0xf0, RZ ;  /* 0x000000f018b67824 */ /* 0x000fe200078e02ff */
[----:B0-----:R-:W-:Y:S01]  /*24e0*/  LEA.HI.X.SX32 R41, R238, R129, 0x1, P3 ;  /* 0x00000081ee297211 */ /* 0x001fe200018f0eff */
[C---:B------:R-:W-:Y:S02]  /*24f0*/  IMAD R150, R24.reuse, 0x3c, RZ ;  /* 0x0000003c18967824 */ /* 0x040fe400078e02ff */
[----:B------:R-:W-:Y:S01]  /*2500*/  IMAD R148, R24, 0x1e, RZ ;  /* 0x0000001e18947824 */ /* 0x000fe200078e02ff */
[----:B-1----:R-:W-:Y:S01]  /*2510*/  IADD3 R9, P3, R236, R19, RZ ;  /* 0x00000013ec097210 */ /* 0x002fe20007f7e0ff */
[----:B------:R0:W-:Y:S01]  /*2520*/  STL [R1+0x124], R41 ;  /* 0x0001242901007387 */ /* 0x0001e20000100800 */
[----:B------:R-:W-:-:S02]  /*2530*/  IMAD R210, R24, 0xb8, RZ ;  /* 0x000000b818d27824 */ /* 0x000fc400078e02ff */
[C---:B------:R-:W-:Y:S01]  /*2540*/  IMAD R149, R24.reuse, 0xa0, RZ ;  /* 0x000000a018957824 */ /* 0x040fe200078e02ff */
[----:B------:R1:W-:Y:S01]  /*2550*/  STL [R1+0x80], R9 ;  /* 0x0000800901007387 */ /* 0x0003e20000100800 */
[C---:B------:R-:W-:Y:S02]  /*2560*/  IMAD R50, R24.reuse, 0x68, RZ ;  /* 0x0000006818327824 */ /* 0x040fe400078e02ff */
[C---:B------:R-:W-:Y:S02]  /*2570*/  IMAD R146, R24.reuse, 0xf, RZ ;  /* 0x0000000f18927824 */ /* 0x040fe400078e02ff */
[----:B------:R-:W-:Y:S01]  /*2580*/  IMAD R102, R24, 0xd0, RZ ;  /* 0x000000d018667824 */ /* 0x000fe200078e02ff */
[----:B0-----:R-:W-:Y:S01]  /*2590*/  IADD3 R41, P2, R72, R19, RZ ;  /* 0x0000001348297210 */ /* 0x001fe20007f5e0ff */
[----:B------:R-:W-:Y:S01]  /*25a0*/  IMAD R232, R24, 0xf8, RZ ;  /* 0x000000f818e87824 */ /* 0x000fe200078e02ff */
[-C--:B------:R-:W-:Y:S01]  /*25b0*/  LEA.HI.X.SX32 R72, R72, R129.reuse, 0x1, P4 ;  /* 0x0000008148487211 */ /* 0x080fe200020f0eff */
[----:B------:R-:W-:Y:S01]  /*25c0*/  IMAD R143, R24, 0x34, RZ ;  /* 0x00000034188f7824 */ /* 0x000fe200078e02ff */
[----:B-1----:R-:W-:Y:S01]  /*25d0*/  LEA.HI.X.SX32 R9, R234, R129, 0x1, P1 ;  /* 0x00000081ea097211 */ /* 0x002fe200008f0eff */
[----:B------:R0:W-:Y:S01]  /*25e0*/  STL [R1+0x148], R41 ;  /* 0x0001482901007387 */ /* 0x0001e20000100800 */
[----:B------:R-:W-:Y:S01]  /*25f0*/  IMAD R142, R24, 0x1a, RZ ;  /* 0x0000001a188e7824 */ /* 0x000fe200078e02ff */
[----:B------:R-:W-:Y:S01]  /*2600*/  IADD3 R95, P1, R232, R19, RZ ;  /* 0x00000013e85f7210 */ /* 0x000fe20007f3e0ff */
[C---:B------:R-:W-:Y:S01]  /*2610*/  IMAD R202, R24.reuse, 0xa8, RZ ;  /* 0x000000a818ca7824 */ /* 0x040fe200078e02ff */
[----:B------:R1:W-:Y:S01]  /*2620*/  STL [R1+0x134], R9 ;  /* 0x0001340901007387 */ /* 0x0003e20000100800 */
[----:B------:R-:W-:-:S02]  /*2630*/  IMAD R66, R24, 0x58, RZ ;  /* 0x0000005818427824 */ /* 0x000fc400078e02ff */
[C---:B------:R-:W-:Y:S02]  /*2640*/  IMAD R140, R24.reuse, 0xd, RZ ;  /* 0x0000000d188c7824 */ /* 0x040fe400078e02ff */
[----:B------:R-:W-:Y:S01]  /*2650*/  IMAD R172, R24, 0xb0, RZ ;  /* 0x000000b018ac7824 */ /* 0x000fe200078e02ff */
[----:B0-----:R-:W-:Y:S01]  /*2660*/  IADD3 R41, P4, R226, R19, RZ ;  /* 0x00000013e2297210 */ /* 0x001fe20007f9e0ff */
[C---:B------:R-:W-:Y:S02]  /*2670*/  IMAD R137, R24.reuse, 0x2c, RZ ;  /* 0x0000002c18897824 */ /* 0x040fe400078e02ff */
[----:B------:R-:W-:Y:S01]  /*2680*/  IMAD R135, R24, 0x16, RZ ;  /* 0x0000001618877824 */ /* 0x000fe200078e02ff */
[----:B-1----:R-:W-:Y:S01]  /*2690*/  LEA.HI.X.SX32 R9, R230, R129, 0x1, P2 ;  /* 0x00000081e6097211 */ /* 0x002fe200010f0eff */
[----:B------:R0:W-:Y:S01]  /*26a0*/  STL [R1+0x158], R41 ;  /* 0x0001582901007387 */ /* 0x0001e20000100800 */
[----:B------:R-:W-:Y:S01]  /*26b0*/  IADD3 R99, P2, R228, R19, RZ ;  /* 0x00000013e4637210 */ /* 0x000fe20007f5e0ff */
[----:B------:R-:W-:-:S02]  /*26c0*/  IMAD R39, R24, 0x48, RZ ;  /* 0x0000004818277824 */ /* 0x000fc400078e02ff */
[----:B------:R1:W-:Y:S01]  /*26d0*/  STL [R1+0x144], R9 ;  /* 0x0001440901007387 */ /* 0x0003e20000100800 */
[C---:B------:R-:W-:Y:S02]  /*26e0*/  IMAD R37, R24.reuse, 0x24, RZ ;  /* 0x0000002418257824 */ /* 0x040fe400078e02ff */
[C---:B------:R-:W-:Y:S01]  /*26f0*/  IMAD R136, R24.reuse, 0xb, RZ ;  /* 0x0000000b18887824 */ /* 0x040fe200078e02ff */
[----:B------:R2:W-:Y:S01]  /*2700*/  STL [R1+0x1c], R97 ;  /* 0x00001c6101007387 */ /* 0x0005e20000100800 */
[----:B------:R-:W-:Y:S01]  /*2710*/  IMAD R35, R24, 0x12, RZ ;  /* 0x0000001218237824 */ /* 0x000fe200078e02ff */
[----:B0-----:R-:W-:Y:S01]  /*2720*/  IADD3 R41, P6, R220, R19, RZ ;  /* 0x00000013dc297210 */ /* 0x001fe20007fde0ff */
[C---:B------:R-:W-:Y:S02]  /*2730*/  IMAD R43, R24.reuse, 0x70, RZ ;  /* 0x00000070182b7824 */ /* 0x040fe400078e02ff */
[----:B------:R-:W-:Y:S01]  /*2740*/  IMAD R28, R24, 0x38, RZ ;  /* 0x00000038181c7824 */ /* 0x000fe200078e02ff */
[----:B-1----:R-:W-:Y:S01]  /*2750*/  LEA.HI.X.SX32 R9, R224, R129, 0x1, P4 ;  /* 0x00000081e0097211 */ /* 0x002fe200020f0eff */
[----:B------:R0:W-:Y:S01]  /*2760*/  STL [R1+0x168], R41 ;  /* 0x0001682901007387 */ /* 0x0001e20000100800 */
[----:B------:R-:W-:Y:S01]  /*2770*/  IADD3 R101, P4, R222, R19, RZ ;  /* 0x00000013de657210 */ /* 0x000fe20007f9e0ff */
[----:B------:R-:W-:Y:S01]  /*2780*/  IMAD R26, R24, 0x1c, RZ ;  /* 0x0000001c181a7824 */ /* 0x000fe200078e02ff */
[----:B--2---:R-:W-:Y:S01]  /*2790*/  LEA.HI.X.SX32 R97, R220, R129, 0x1, P5 ;  /* 0x00000081dc617211 */ /* 0x004fe200028f0eff */
[----:B------:R1:W-:Y:S01]  /*27a0*/  STL [R1+0x154], R9 ;  /* 0x0001540901007387 */ /* 0x0003e20000100800 */
[----:B------:R-:W-:-:S02]  /*27b0*/  IMAD R138, R24, 0x9, RZ ;  /* 0x00000009188a7824 */ /* 0x000fc400078e02ff */
        /* <DEDUP_REMOVED lines=26> */
[C---:B------:R-:W-:Y:S02]  /*2960*/  IMAD R141, R24.reuse, 0x5, RZ ;  /* 0x00000005188d7824 */ /* 0x040fe400078e02ff */
[----:B------:R-:W-:Y:S01]  /*2970*/  IMAD R104, R24, 0xc0, RZ ;  /* 0x000000c018687824 */ /* 0x000fe200078e02ff */
[----:B0-----:R-:W-:Y:S01]  /*2980*/  LEA.HI.X.SX32 R41, R208, R129, 0x1, P3 ;  /* 0x00000081d0297211 */ /* 0x001fe200018f0eff */
[C---:B------:R-:W-:Y:S02]  /*2990*/  IMAD.SHL.U32 R134, R24.reuse, 0x2, RZ ;  /* 0x0000000218867824 */ /* 0x040fe400078e00ff */
[----:B------:R-:W-:Y:S01]  /*29a0*/  IMAD R144, R24, 0x3, RZ ;  /* 0x0000000318907824 */ /* 0x000fe200078e02ff */
[----:B-1----:R-:W-:Y:S01]  /*29b0*/  IADD3 R9, P3, R204, R19, RZ ;  /* 0x00000013cc097210 */ /* 0x002fe20007f7e0ff */
[----:B------:R0:W-:Y:S01]  /*29c0*/  STL [R1+0x7c], R41 ;  /* 0x00007c2901007387 */ /* 0x0001e20000100800 */
[----:B------:R-:W-:Y:S02]  /*29d0*/  IMAD.SHL.U32 R145, R24, 0x40, RZ ;  /* 0x0000004018917824 */ /* 0x000fe400078e00ff */
[----:B------:R-:W-:Y:S01]  /*29e0*/  LEA.HI.X.SX32 R107, R200, R129, 0x1, P3 ;  /* 0x00000081c86b7211 */ /* 0x000fe200018f0eff */
[----:B------:R1:W-:Y:S01]  /*29f0*/  STL [R1+0xa0], R9 ;  /* 0x0000a00901007387 */ /* 0x0003e20000100800 */
[----:B------:R-:W-:-:S02]  /*2a00*/  IMAD.SHL.U32 R147, R24, 0x20, RZ ;  /* 0x0000002018937824 */ /* 0x000fc400078e00ff */
[C---:B------:R-:W-:Y:S01]  /*2a10*/  IMAD.SHL.U32 R151, R24.reuse, 0x10, RZ ;  /* 0x0000001018977824 */ /* 0x040fe200078e00ff */
[----:B------:R2:W-:Y:S01]  /*2a20*/  STL [R1+0x184], R97 ;  /* 0x0001846101007387 */ /* 0x0005e20000100800 */
[----:B------:R-:W-:Y:S01]  /*2a30*/  IMAD.SHL.U32 R152, R24, 0x8, RZ ;  /* 0x0000000818987824 */ /* 0x000fe200078e00ff */
[----:B0-----:R-:W-:Y:S01]  /*2a40*/  IADD3 R41, P0, R200, R19, RZ ;  /* 0x00000013c8297210 */ /* 0x001fe20007f1e0ff */
[C---:B------:R-:W-:Y:S02]  /*2a50*/  IMAD.SHL.U32 R154, R24.reuse, 0x4, RZ ;  /* 0x00000004189a7824 */ /* 0x040fe400078e00ff */
[----:B------:R-:W-:Y:S01]  /*2a60*/  IMAD.SHL.U32 R21, R24, 0x80, RZ ;  /* 0x0000008018157824 */ /* 0x000fe200078e00ff */
[----:B-1----:R-:W-:Y:S01]  /*2a70*/  LEA.HI.X.SX32 R9, R204, R129, 0x1, P1 ;  /* 0x00000081cc097211 */ /* 0x002fe200008f0eff */
[----:B------:R0:W-:Y:S01]  /*2a80*/  STL [R1+0x198], R41 ;  /* 0x0001982901007387 */ /* 0x0001e20000100800 */
[----:B------:R-:W-:Y:S02]  /*2a90*/  IADD3 R109, P1, R202, R19, RZ ;  /* 0x00000013ca6d7210 */ /* 0x000fe40007f3e0ff */
[----:B--2---:R-:W-:Y:S01]  /*2aa0*/  LEA.HI.X.SX32 R97, R198, R129, 0x1, P0 ;  /* 0x00000081c6617211 */ /* 0x004fe200000f0eff */
[----:B------:R1:W-:Y:S01]  /*2ab0*/  STL [R1+0x9c], R107 ;  /* 0x00009c6b01007387 */ /* 0x0003e20000100800 */
[----:B------:R-:W-:-:S04]  /*2ac0*/  SHF.R.S32.HI R20, RZ, 0x1f, R21 ;  /* 0x0000001fff147819 */ /* 0x000fc80000011415 */
[C---:B------:R-:W-:Y:S01]  /*2ad0*/  SHF.L.U64.HI R20, R21.reuse, 0x1, R20 ;  /* 0x0000000115147819 */ /* 0x040fe20000010214 */
[----:B------:R-:W-:Y:S01]  /*2ae0*/  IMAD.SHL.U32 R21, R21, 0x2, RZ ;  /* 0x0000000215157824 */ /* 0x000fe200078e00ff */
[-C--:B0-----:R-:W-:Y:S02]  /*2af0*/  IADD3 R41, P3, R196, R19.reuse, RZ ;  /* 0x00000013c4297210 */ /* 0x081fe40007f7e0ff */
[----:B-1----:R-:W-:-:S03]  /*2b00*/  IADD3 R107, P0, R192, R19, RZ ;  /* 0x00000013c06b7210 */ /* 0x002fc60007f1e0ff */
[----:B------:R0:W-:Y:S04]  /*2b10*/  STL [R1+0xc0], R41 ;  /* 0x0000c02901007387 */ /* 0x0001e80000100800 */
[----:B------:R1:W-:Y:S04]  /*2b20*/  STL [R1+0x194], R97 ;  /* 0x0001946101007387 */ /* 0x0003e80000100800 */
[----:B------:R2:W-:Y:S01]  /*2b30*/  STL [R1+0x1a8], R107 ;  /* 0x0001a86b01007387 */ /* 0x0005e20000100800 */
[----:B0-----:R-:W-:Y:S02]  /*2b40*/  LEA.HI.X.SX32 R41, R196, R129, 0x1, P2 ;  /* 0x00000081c4297211 */ /* 0x001fe400010f0eff */
[----:B-1----:R-:W-:-:S02]  /*2b50*/  IADD3 R97, P2, R194, R19, RZ ;  /* 0x00000013c2617210 */ /* 0x002fc40007f5e0ff */
[----:B--2---:R-:W-:-:S03]  /*2b60*/  LEA.HI.X.SX32 R107, R192, R129, 0x1, P3 ;  /* 0x00000081c06b7211 */ /* 0x004fc600018f0eff */
[----:B------:R0:W-:Y:S01]  /*2b70*/  STL [R1+0x30], R97 ;  /* 0x0000306101007387 */ /* 0x0001e20000100800 */
[C---:B------:R-:W-:Y:S02]  /*2b80*/  IADD3 R155, P3, R10.reuse, R19, RZ ;  /* 0x000000130a9b7210 */ /* 0x040fe40007f7e0ff */
[-C--:B------:R-:W-:Y:S01]  /*2b90*/  LEA.HI.X.SX32 R10, R10, R129.reuse, 0x1, P4 ;  /* 0x000000810a0a7211 */ /* 0x080fe200020f0eff */
[----:B------:R1:W-:Y:S04]  /*2ba0*/  STL [R1+0xbc], R107 ;  /* 0x0000bc6b01007387 */ /* 0x0003e80000100800 */
[----:B------:R-:W-:Y:S01]  /*2bb0*/  STL [R1+0xe0], R155 ;  /* 0x0000e09b01007387 */ /* 0x000fe20000100800 */
[----:B0-----:R-:W-:Y:S02]  /*2bc0*/  LEA.HI.X.SX32 R97, R190, R129, 0x1, P0 ;  /* 0x00000081be617211 */ /* 0x001fe400000f0eff */
[----:B-1----:R-:W-:-:S03]  /*2bd0*/  IADD3 R107, P0, R186, R19, RZ ;  /* 0x00000013ba6b7210 */ /* 0x002fc60007f1e0ff */
[----:B------:R0:W-:Y:S04]  /*2be0*/  STL [R1+0x1a4], R97 ;  /* 0x0001a46101007387 */ /* 0x0001e80000100800 */
[----:B------:R1:W-:Y:S01]  /*2bf0*/  STL [R1+0x1b8], R107 ;  /* 0x0001b86b01007387 */ /* 0x0003e20000100800 */
[----:B0-----:R-:W-:Y:S02]  /*2c00*/  IADD3 R97, P4, R188, R19, RZ ;  /* 0x00000013bc617210 */ /* 0x001fe40007f9e0ff */
[----:B-1----:R-:W-:-:S03]  /*2c10*/  LEA.HI.X.SX32 R107, R186, R129, 0x1, P3 ;  /* 0x00000081ba6b7211 */ /* 0x002fc600018f0eff */
[----:B------:R0:W-:Y:S01]  /*2c20*/  STL [R1+0x70], R97 ;  /* 0x0000706101007387 */ /* 0x0001e20000100800 */
[C---:B------:R-:W-:Y:S02]  /*2c30*/  IADD3 R155, P3, R54.reuse, R19, RZ ;  /* 0x00000013369b7210 */ /* 0x040fe40007f7e0ff */
[-C--:B------:R-:W-:Y:S01]  /*2c40*/  LEA.HI.X.SX32 R54, R54, R129.reuse, 0x1, P6 ;  /* 0x0000008136367211 */ /* 0x080fe200030f0eff */
[----:B------:R1:W-:Y:S04]  /*2c50*/  STL [R1+0xdc], R107 ;  /* 0x0000dc6b01007387 */ /* 0x0003e80000100800 */
[----:B------:R2:W-:Y:S01]  /*2c60*/  STL [R1+0x100], R155 ;  /* 0x0001009b01007387 */ /* 0x0005e20000100800 */
[----:B0-----:R-:W-:Y:S02]  /*2c70*/  LEA.HI.X.SX32 R97, R184, R129, 0x1, P0 ;  /* 0x00000081b8617211 */ /* 0x001fe400000f0eff */
[----:B-1----:R-:W-:-:S03]  /*2c80*/  IADD3 R107, P0, R180, R19, RZ ;  /* 0x00000013b46b7210 */ /* 0x002fc60007f1e0ff */
[----:B------:R0:W-:Y:S01]  /*2c90*/  STL [R1+0x1b4], R97 ;  /* 0x0001b46101007387 */ /* 0x0001e20000100800 */
[----:B--2---:R-:W-:-:S03]  /*2ca0*/  LEA.HI.X.SX32 R155, R178, R129, 0x1, P0 ;  /* 0x00000081b29b7211 */ /* 0x004fc600000f0eff */
[----:B------:R1:W-:Y:S01]  /*2cb0*/  STL [R1+0x1c8], R107 ;  /* 0x0001c86b01007387 */ /* 0x0003e20000100800 */
[----:B0-----:R-:W-:Y:S02]  /*2cc0*/  IADD3 R97, P6, R182, R19, RZ ;  /* 0x00000013b6617210 */ /* 0x001fe40007fde0ff */
[----:B-1----:R-:W-:Y:S02]  /*2cd0*/  LEA.HI.X.SX32 R107, R180, R129, 0x1, P3 ;  /* 0x00000081b46b7211 */ /* 0x002fe400018f0eff */
[C---:B------:R-:W-:Y:S02]  /*2ce0*/  IADD3 R157, P3, R62.reuse, R19, RZ ;  /* 0x000000133e9d7210 */ /* 0x040fe40007f7e0ff */
[----:B------:R-:W-:Y:S01]  /*2cf0*/  LEA.HI.X.SX32 R62, R62, R129, 0x1, P5 ;  /* 0x000000813e3e7211 */ /* 0x000fe200028f0eff */
[----:B------:R0:W-:Y:S01]  /*2d00*/  STL [R1+0xfc], R107 ;  /* 0x0000fc6b01007387 */ /* 0x0001e20000100800 */
[----:B------:R-:W-:-:S03]  /*2d10*/  IADD3 R102, P5, R102, R19, RZ ;  /* 0x0000001366667210 */ /* 0x000fc60007fbe0ff */
[----:B------:R-:W-:Y:S04]  /*2d20*/  STL [R1+0x120], R157 ;  /* 0x0001209d01007387 */ /* 0x000fe80000100800 */
[----:B------:R1:W-:Y:S01]  /*2d30*/  STL [R1+0x1c4], R155 ;  /* 0x0001c49b01007387 */ /* 0x0003e20000100800 */
[----:B0-----:R-:W-:-:S05]  /*2d40*/  IADD3 R107, P0, R176, R19, RZ ;  /* 0x00000013b06b7210 */ /* 0x001fca0007f1e0ff */
[----:B------:R0:W-:Y:S01]  /*2d50*/  STL [R1+0x1d8], R107 ;  /* 0x0001d86b01007387 */ /* 0x0001e20000100800 */
[----:B-1----:R-:W-:Y:S02]  /*2d60*/  LEA.HI.X.SX32 R155, R176, R129, 0x1, P3 ;  /* 0x00000081b09b7211 */ /* 0x002fe400018f0eff */
[C---:B------:R-:W-:Y:S02]  /*2d70*/  IADD3 R157, P3, R70.reuse, R19, RZ ;  /* 0x00000013469d7210 */ /* 0x040fe40007f7e0ff */
[-C--:B------:R-:W-:Y:S01]  /*2d80*/  LEA.HI.X.SX32 R70, R70, R129.reuse, 0x1, P1 ;  /* 0x0000008146467211 */ /* 0x080fe200008f0eff */
[----:B------:R1:W-:Y:S01]  /*2d90*/  STL [R1+0x11c], R155 ;  /* 0x00011c9b01007387 */ /* 0x0003e20000100800 */
[----:B0-----:R-:W-:-:S03]  /*2da0*/  LEA.HI.X.SX32 R107, R174, R129, 0x1, P0 ;  /* 0x00000081ae6b7211 */ /* 0x001fc600000f0eff */
[----:B------:R0:W-:Y:S04]  /*2db0*/  STL [R1+0x140], R157 ;  /* 0x0001409d01007387 */ /* 0x0001e80000100800 */
[----:B------:R2:W-:Y:S01]  /*2dc0*/  STL [R1+0x1d4], R107 ;  /* 0x0001d46b01007387 */ /* 0x0005e20000100800 */
[C---:B-1----:R-:W-:Y:S02]  /*2dd0*/  IADD3 R155, P0, R170.reuse, R19, RZ ;  /* 0x00000013aa9b7210 */ /* 0x042fe40007f1e0ff */
[----:B0-----:R-:W-:-:S03]  /*2de0*/  LEA.HI.X.SX32 R157, R170, R129, 0x1, P3 ;  /* 0x00000081aa9d7211 */ /* 0x001fc600018f0eff */
[----:B------:R0:W-:Y:S01]  /*2df0*/  STL [R1+0x1e8], R155 ;  /* 0x0001e89b01007387 */ /* 0x0001e20000100800 */
[----:B------:R-:W-:Y:S02]  /*2e00*/  LEA.HI.X.SX32 R159, R168, R129, 0x1, P0 ;  /* 0x00000081a89f7211 */ /* 0x000fe400000f0eff */
[-C--:B--2---:R-:W-:Y:S01]  /*2e10*/  IADD3 R107, P1, R172, R19.reuse, RZ ;  /* 0x00000013ac6b7210 */ /* 0x084fe20007f3e0ff */
[----:B------:R1:W-:Y:S01]  /*2e20*/  STL [R1+0x13c], R157 ;  /* 0x00013c9d01007387 */ /* 0x0003e20000100800 */
[-C--:B0-----:R-:W-:Y:S02]  /*2e30*/  IADD3 R155, P3, R166, R19.reuse, RZ ;  /* 0x00000013a69b7210 */ /* 0x081fe40007f7e0ff */
[----:B-1----:R-:W-:-:S03]  /*2e40*/  IADD3 R157, P0, R162, R19, RZ ;  /* 0x00000013a29d7210 */ /* 0x002fc60007f1e0ff */
[----:B------:R0:W-:Y:S04]  /*2e50*/  STL [R1+0x160], R155 ;  /* 0x0001609b01007387 */ /* 0x0001e80000100800 */
[----:B------:R1:W-:Y:S04]  /*2e60*/  STL [R1+0x1e4], R159 ;  /* 0x0001e49f01007387 */ /* 0x0003e80000100800 */
[----:B------:R2:W-:Y:S01]  /*2e70*/  STL [R1+0x1f8], R157 ;  /* 0x0001f89d01007387 */ /* 0x0005e20000100800 */
[----:B0-----:R-:W-:Y:S02]  /*2e80*/  LEA.HI.X.SX32 R155, R166, R129, 0x1, P2 ;  /* 0x00000081a69b7211 */ /* 0x001fe400010f0eff */
[----:B-1----:R-:W-:-:S03]  /*2e90*/  IADD3 R159, P2, R164, R19, RZ ;  /* 0x00000013a49f7210 */ /* 0x002fc60007f5e0ff */
[----:B------:R0:W-:Y:S01]  /*2ea0*/  STL [R1+0x2c], R155 ;  /* 0x00002c9b01007387 */ /* 0x0001e20000100800 */
[----:B--2---:R-:W-:-:S03]  /*2eb0*/  LEA.HI.X.SX32 R157, R162, R129, 0x1, P3 ;  /* 0x00000081a29d7211 */ /* 0x004fc600018f0eff */
[----:B------:R1:W-:Y:S04]  /*2ec0*/  STL [R1+0x50], R159 ;  /* 0x0000509f01007387 */ /* 0x0003e80000100800 */
[----:B------:R2:W-:Y:S01]  /*2ed0*/  STL [R1+0x15c], R157 ;  /* 0x00015c9d01007387 */ /* 0x0005e20000100800 */
[----:B0-----:R-:W-:Y:S02]  /*2ee0*/  IADD3 R155, P3, R158, R19, RZ ;  /* 0x000000139e9b7210 */ /* 0x001fe40007f7e0ff */
[----:B-1----:R-:W-:-:S03]  /*2ef0*/  LEA.HI.X.SX32 R159, R160, R129, 0x1, P0 ;  /* 0x00000081a09f7211 */ /* 0x002fc600000f0eff */
[----:B------:R0:W-:Y:S01]  /*2f00*/  STL [R1+0x180], R155 ;  /* 0x0001809b01007387 */ /* 0x0001e20000100800 */
[----:B--2---:R-:W-:-:S03]  /*2f10*/  IADD3 R157, P0, R156, R19, RZ ;  /* 0x000000139c9d7210 */ /* 0x004fc60007f1e0ff */
[----:B------:R-:W-:Y:S04]  /*2f20*/  STL [R1+0x1f4], R159 ;  /* 0x0001f49f01007387 */ /* 0x000fe80000100800 */
[----:B------:R1:W-:Y:S01]  /*2f30*/  STL [R1+0x208], R157 ;  /* 0x0002089d01007387 */ /* 0x0003e20000100800 */
[----:B0-----:R-:W-:Y:S02]  /*2f40*/  LEA.HI.X.SX32 R155, R158, R129, 0x1, P4 ;  /* 0x000000819e9b7211 */ /* 0x001fe400020f0eff */
[----:B------:R-:W-:-:S03]  /*2f50*/  IADD3 R100, P4, R100, R19, RZ ;  /* 0x0000001364647210 */ /* 0x000fc60007f9e0ff */
[----:B------:R0:W-:Y:S01]  /*2f60*/  STL [R1+0x6c], R155 ;  /* 0x00006c9b01007387 */ /* 0x0001e20000100800 */
[----:B-1----:R-:W-:Y:S02]  /*2f70*/  LEA.HI.X.SX32 R157, R156, R129, 0x1, P3 ;  /* 0x000000819c9d7211 */ /* 0x002fe400018f0eff */
[C---:B------:R-:W-:Y:S02]  /*2f80*/  IADD3 R156, P3, R23.reuse, R19, RZ ;  /* 0x00000013179c7210 */ /* 0x040fe40007f7e0ff */
[-C--:B------:R-:W-:Y:S01]  /*2f90*/  LEA.HI.X.SX32 R23, R23, R129.reuse, 0x1, P6 ;  /* 0x0000008117177211 */ /* 0x080fe200030f0eff */
[----:B------:R-:W-:Y:S01]  /*2fa0*/  STL [R1+0x17c], R157 ;  /* 0x00017c9d01007387 */ /* 0x000fe20000100800 */
[----:B0-----:R-:W-:Y:S02]  /*2fb0*/  LEA.HI.X.SX32 R155, R153, R129, 0x1, P0 ;  /* 0x00000081999b7211 */ /* 0x001fe400000f0eff */
[-C--:B------:R-:W-:Y:S01]  /*2fc0*/  IADD3 R153, P0, R150, R19.reuse, RZ ;  /* 0x0000001396997210 */ /* 0x080fe20007f1e0ff */
[----:B------:R-:W-:Y:S04]  /*2fd0*/  STL [R1+0xb0], R156 ;  /* 0x0000b09c01007387 */ /* 0x000fe80000100800 */
[----:B------:R0:W-:Y:S04]  /*2fe0*/  STL [R1+0x204], R155 ;  /* 0x0002049b01007387 */ /* 0x0001e80000100800 */
[----:B------:R1:W-:Y:S01]  /*2ff0*/  STL [R1+0x1a0], R153 ;  /* 0x0001a09901007387 */ /* 0x0003e20000100800 */
[----:B0-----:R-:W-:-:S02]  /*3000*/  IADD3 R155, P6, R148, R19, RZ ;  /* 0x00000013949b7210 */ /* 0x001fc40007fde0ff */
[-C--:B------:R-:W-:Y:S02]  /*3010*/  LEA.HI.X.SX32 R148, R148, R129.reuse, 0x1, P0 ;  /* 0x0000008194947211 */ /* 0x080fe400000f0eff */
[----:B-1----:R-:W-:Y:S01]  /*3020*/  LEA.HI.X.SX32 R153, R150, R129, 0x1, P3 ;  /* 0x0000008196997211 */ /* 0x002fe200018f0eff */
[----:B------:R-:W-:Y:S01]  /*3030*/  STL [R1+0x218], R155 ;  /* 0x0002189b01007387 */ /* 0x000fe20000100800 */
[-C--:B------:R-:W-:Y:S02]  /*3040*/  IADD3 R150, P3, R149, R19.reuse, RZ ;  /* 0x0000001395967210 */ /* 0x080fe40007f7e0ff */
[----:B------:R-:W-:Y:S01]  /*3050*/  IADD3 R149, P0, R50, R19, RZ ;  /* 0x0000001332957210 */ /* 0x000fe20007f1e0ff */
[----:B------:R-:W-:Y:S01]  /*3060*/  STL [R1+0xac], R153 ;  /* 0x0000ac9901007387 */ /* 0x000fe20000100800 */
[-C--:B------:R-:W-:Y:S02]  /*3070*/  LEA.HI.X.SX32 R146, R146, R129.reuse, 0x1, P6 ;  /* 0x0000008192927211 */ /* 0x080fe400030f0eff */
[----:B------:R-:W-:Y:S01]  /*3080*/  LEA.HI.X.SX32 R50, R50, R129, 0x1, P5 ;  /* 0x0000008132327211 */ /* 0x000fe200028f0eff */
[----:B------:R-:W-:Y:S04]  /*3090*/  STL [R1+0x10], R150 ;  /* 0x0000109601007387 */ /* 0x000fe80000100800 */
[----:B------:R0:W-:Y:S04]  /*30a0*/  STL [R1+0x19c], R148 ;  /* 0x00019c9401007387 */ /* 0x0001e80000100800 */
[----:B------:R-:W-:Y:S04]  /*30b0*/  STL [R1+0xf0], R149 ;  /* 0x0000f09501007387 */ /* 0x000fe80000100800 */
[----:B------:R1:W-:Y:S01]  /*30c0*/  STL [R1+0x214], R146 ;  /* 0x0002149201007387 */ /* 0x0003e20000100800 */
[----:B0-----:R-:W-:-:S02]  /*30d0*/  IADD3 R148, P6, R143, R19, RZ ;  /* 0x000000138f947210 */ /* 0x001fc40007fde0ff */
[----:B------:R-:W-:Y:S02]  /*30e0*/  LEA.HI.X.SX32 R143, R143, R129, 0x1, P0 ;  /* 0x000000818f8f7211 */ /* 0x000fe400000f0eff */
[-C--:B------:R-:W-:Y:S01]  /*30f0*/  IADD3 R104, P0, R104, R19.reuse, RZ ;  /* 0x0000001368687210 */ /* 0x080fe20007f1e0ff */
[----:B------:R-:W-:Y:S01]  /*3100*/  STL [R1+0x1c0], R148 ;  /* 0x0001c09401007387 */ /* 0x000fe20000100800 */
[----:B-1----:R-:W-:-:S05]  /*3110*/  IADD3 R146, P5, R142, R19, RZ ;  /* 0x000000138e927210 */ /* 0x002fca0007fbe0ff */
[----:B------:R0:W-:Y:S04]  /*3120*/  STL [R1+0x228], R146 ;  /* 0x0002289201007387 */ /* 0x0001e80000100800 */
[----:B------:R1:W-:Y:S01]  /*3130*/  STL [R1+0xec], R143 ;  /* 0x0000ec8f01007387 */ /* 0x0003e20000100800 */
[-C--:B0-----:R-:W-:Y:S02]  /*3140*/  LEA.HI.X.SX32 R146, R142, R129.reuse, 0x1, P6 ;  /* 0x000000818e927211 */ /* 0x081fe400030f0eff */
[----:B------:R-:W-:Y:S02]  /*3150*/  LEA.HI.X.SX32 R142, R140, R129, 0x1, P5 ;  /* 0x000000818c8e7211 */ /* 0x000fe400028f0eff */
[-C--:B-1----:R-:W-:Y:S01]  /*3160*/  IADD3 R143, P6, R66, R19.reuse, RZ ;  /* 0x00000013428f7210 */ /* 0x082fe20007fde0ff */
[----:B------:R-:W-:Y:S01]  /*3170*/  STL [R1+0x1bc], R146 ;  /* 0x0001bc9201007387 */ /* 0x000fe20000100800 */
[----:B------:R-:W-:-:S02]  /*3180*/  IADD3 R140, P5, R137, R19, RZ ;  /* 0x00000013898c7210 */ /* 0x000fc40007fbe0ff */
[----:B------:R-:W-:Y:S01]  /*3190*/  LEA.HI.X.SX32 R66, R66, R129, 0x1, P1 ;  /* 0x0000008142427211 */ /* 0x000fe200008f0eff */
[----:B------:R0:W-:Y:S04]  /*31a0*/  STL [R1+0x130], R143 ;  /* 0x0001308f01007387 */ /* 0x0001e80000100800 */
[----:B------:R-:W-:Y:S04]  /*31b0*/  STL [R1+0x224], R142 ;  /* 0x0002248e01007387 */ /* 0x000fe80000100800 */
[----:B------:R1:W-:Y:S01]  /*31c0*/  STL [R1+0x1e0], R140 ;  /* 0x0001e08c01007387 */ /* 0x0003e20000100800 */
[----:B0-----:R-:W-:-:S05]  /*31d0*/  IADD3 R143, P1, R135, R19, RZ ;  /* 0x00000013878f7210 */ /* 0x001fca0007f3e0ff */
[----:B------:R-:W-:Y:S01]  /*31e0*/  STL [R1+0x238], R143 ;  /* 0x0002388f01007387 */ /* 0x000fe20000100800 */
[----:B-1----:R-:W-:Y:S02]  /*31f0*/  LEA.HI.X.SX32 R140, R137, R129, 0x1, P6 ;  /* 0x00000081898c7211 */ /* 0x002fe400030f0eff */
[----:B------:R-:W-:Y:S02]  /*3200*/  IADD3 R142, P6, R39, R19, RZ ;  /* 0x00000013278e7210 */ /* 0x000fe40007fde0ff */
[-C--:B------:R-:W-:Y:S01]  /*3210*/  LEA.HI.X.SX32 R137, R135, R129.reuse, 0x1, P5 ;  /* 0x0000008187897211 */ /* 0x080fe200028f0eff */
[----:B------:R0:W-:Y:S01]  /*3220*/  STL [R1+0x12c], R140 ;  /* 0x00012c8c01007387 */ /* 0x0001e20000100800 */
[-C--:B------:R-:W-:Y:S02]  /*3230*/  LEA.HI.X.SX32 R135, R136, R129.reuse, 0x1, P1 ;  /* 0x0000008188877211 */ /* 0x080fe400008f0eff */
[----:B------:R-:W-:Y:S01]  /*3240*/  LEA.HI.X.SX32 R136, R39, R129, 0x1, P2 ;  /* 0x0000008127887211 */ /* 0x000fe200010f0eff */
[----:B------:R-:W-:Y:S04]  /*3250*/  STL [R1+0x170], R142 ;  /* 0x0001708e01007387 */ /* 0x000fe80000100800 */
[----:B------:R1:W-:Y:S01]  /*3260*/  STL [R1+0x1dc], R137 ;  /* 0x0001dc8901007387 */ /* 0x0003e20000100800 */
[----:B0-----:R-:W-:-:S05]  /*3270*/  IADD3 R140, P5, R37, R19, RZ ;  /* 0x00000013258c7210 */ /* 0x001fca0007fbe0ff */
[----:B------:R-:W-:Y:S01]  /*3280*/  STL [R1+0x200], R140 ;  /* 0x0002008c01007387 */ /* 0x000fe20000100800 */
[----:B-1----:R-:W-:-:S03]  /*3290*/  IADD3 R137, P1, R35, R19, RZ ;  /* 0x0000001323897210 */ /* 0x002fc60007f3e0ff */
[----:B------:R0:W-:Y:S04]  /*32a0*/  STL [R1+0x234], R135 ;  /* 0x0002348701007387 */ /* 0x0001e80000100800 */
[----:B------:R1:W-:Y:S04]  /*32b0*/  STL [R1+0x248], R137 ;  /* 0x0002488901007387 */ /* 0x0003e80000100800 */
[----:B------:R2:W-:Y:S01]  /*32c0*/  STL [R1+0x4c], R136 ;  /* 0x00004c8801007387 */ /* 0x0005e20000100800 */
[C---:B0-----:R-:W-:Y:S02]  /*32d0*/  IADD3 R135, P2, R43.reuse, R19, RZ ;  /* 0x000000132b877210 */ /* 0x041fe40007f5e0ff */
[----:B------:R-:W-:-:S02]  /*32e0*/  LEA.HI.X.SX32 R43, R43, R129, 0x1, P4 ;  /* 0x000000812b2b7211 */ /* 0x000fc400020f0eff */
[----:B-1----:R-:W-:Y:S01]  /*32f0*/  LEA.HI.X.SX32 R137, R37, R129, 0x1, P6 ;  /* 0x0000008125897211 */ /* 0x002fe200030f0eff */
[----:B------:R0:W-:Y:S01]  /*3300*/  STL [R1+0xd0], R135 ;  /* 0x0000d08701007387 */ /* 0x0001e20000100800 */
[----:B--2---:R-:W-:-:S03]  /*3310*/  IADD3 R136, P6, R28, R19, RZ ;  /* 0x000000131c887210 */ /* 0x004fc60007fde0ff */
[----:B------:R1:W-:Y:S04]  /*3320*/  STL [R1+0x16c], R137 ;  /* 0x00016c8901007387 */ /* 0x0003e80000100800 */
[----:B------:R2:W-:Y:S01]  /*3330*/  STL [R1+0x1b0], R136 ;  /* 0x0001b08801007387 */ /* 0x0005e20000100800 */
[----:B0-----:R-:W-:Y:S02]  /*3340*/  LEA.HI.X.SX32 R135, R35, R129, 0x1, P5 ;  /* 0x0000008123877211 */ /* 0x001fe400028f0eff */
[----:B------:R-:W-:Y:S02]  /*3350*/  CS2R R34, SRZ ;  /* 0x0000000000227805 */ /* 0x000fe4000001ff00 */
[----:B-1----:R-:W-:Y:S01]  /*3360*/  IADD3 R137, P5, R26, R19, RZ ;  /* 0x000000131a897210 */ /* 0x002fe20007fbe0ff */
[----:B------:R0:W-:Y:S01]  /*3370*/  STL [R1+0x1fc], R135 ;  /* 0x0001fc8701007387 */ /* 0x0001e20000100800 */
[----:B--2---:R-:W-:-:S03]  /*3380*/  LEA.HI.X.SX32 R136, R138, R129, 0x1, P1 ;  /* 0x000000818a887211 */ /* 0x004fc600008f0eff */
[----:B------:R1:W-:Y:S04]  /*3390*/  STL [R1+0x220], R137 ;  /* 0x0002208901007387 */ /* 0x0003e80000100800 */
[----:B------:R2:W-:Y:S01]  /*33a0*/  STL [R1+0x244], R136 ;  /* 0x0002448801007387 */ /* 0x0005e20000100800 */
[----:B0-----:R-:W-:Y:S02]  /*33b0*/  IADD3 R135, P1, R25, R19, RZ ;  /* 0x0000001319877210 */ /* 0x001fe40007f3e0ff */
[----:B-1----:R-:W-:-:S03]  /*33c0*/  LEA.HI.X.SX32 R137, R28, R129, 0x1, P2 ;  /* 0x000000811c897211 */ /* 0x002fc600010f0eff */
[----:B------:R0:W-:Y:S01]  /*33d0*/  STL [R1+0x258], R135 ;  /* 0x0002588701007387 */ /* 0x0001e20000100800 */
[----:B--2---:R-:W-:-:S05]  /*33e0*/  IADD3 R136, P4, R27, R19, RZ ;  /* 0x000000131b887210 */ /* 0x004fca0007f9e0ff */
[----:B------:R1:W-:Y:S01]  /*33f0*/  STL [R1+0x150], R136 ;  /* 0x0001508801007387 */ /* 0x0003e20000100800 */
[----:B0-----:R-:W-:-:S03]  /*3400*/  IADD3 R135, P2, R29, R19, RZ ;  /* 0x000000131d877210 */ /* 0x001fc60007f5e0ff */
[----:B------:R0:W-:Y:S04]  /*3410*/  STL [R1+0xcc], R137 ;  /* 0x0000cc8901007387 */ /* 0x0001e80000100800 */
[----:B------:R2:W-:Y:S01]  /*3420*/  STL [R1+0x1f0], R135 ;  /* 0x0001f08701007387 */ /* 0x0005e20000100800 */
[----:B-1----:R-:W-:Y:S02]  /*3430*/  LEA.HI.X.SX32 R136, R26, R129, 0x1, P6 ;  /* 0x000000811a887211 */ /* 0x002fe400030f0eff */
[----:B0-----:R-:W-:-:S03]  /*3440*/  IADD3 R137, P6, R30, R19, RZ ;  /* 0x000000131e897210 */ /* 0x001fc60007fde0ff */
        /* <DEDUP_REMOVED lines=8> */
[----:B------:R1:W-:Y:S01]  /*34d0*/  STL [R1+0x254], R137 ;  /* 0x0002548901007387 */ /* 0x0003e20000100800 */
[----:B------:R-:W-:-:S03]  /*34e0*/  LEA.HI.X.SX32 R58, R58, R129, 0x1, P0 ;  /* 0x000000813a3a7211 */ /* 0x000fc600000f0eff */
[----:B------:R2:W-:Y:S01]  /*34f0*/  STL [R1+0x110], R135 ;  /* 0x0001108701007387 */ /* 0x0005e20000100800 */
[----:B0-----:R-:W-:Y:S02]  /*3500*/  LEA.HI.X.SX32 R136, R27, R129, 0x1, P3 ;  /* 0x000000811b887211 */ /* 0x001fe400018f0eff */
[----:B------:R-:W-:Y:S02]  /*3510*/  CS2R R26, SRZ ;  /* 0x00000000001a7805 */ /* 0x000fe4000001ff00 */
[----:B-1----:R-:W-:Y:S01]  /*3520*/  IADD3 R137, P3, R36, R19, RZ ;  /* 0x0000001324897210 */ /* 0x002fe20007f7e0ff */
[----:B------:R0:W-:Y:S01]  /*3530*/  STL [R1+0xc], R136 ;  /* 0x00000c8801007387 */ /* 0x0001e20000100800 */
[----:B--2---:R-:W-:-:S03]  /*3540*/  LEA.HI.X.SX32 R135, R29, R129, 0x1, P4 ;  /* 0x000000811d877211 */ /* 0x004fc600020f0eff */
[----:B------:R1:W-:Y:S01]  /*3550*/  STL [R1+0x1d0], R137 ;  /* 0x0001d08901007387 */ /* 0x0003e20000100800 */
[----:B------:R-:W-:-:S03]  /*3560*/  CS2R R28, SRZ ;  /* 0x00000000001c7805 */ /* 0x000fc6000001ff00 */
        /* <DEDUP_REMOVED lines=10> */
[C---:B-1----:R-:W-:Y:S01]  /*3610*/  IADD3 R137, P6, R133.reuse, R19, RZ ;  /* 0x0000001385897210 */ /* 0x042fe20007fde0ff */
[----:B------:R0:W-:Y:S01]  /*3620*/  STL [R1+0x23c], R136 ;  /* 0x00023c8801007387 */ /* 0x0001e20000100800 */
[-C--:B------:R-:W-:Y:S02]  /*3630*/  LEA.HI.X.SX32 R133, R133, R129.reuse, 0x1, P2 ;  /* 0x0000008185857211 */ /* 0x080fe400010f0eff */
[----:B--2---:R-:W-:Y:S01]  /*3640*/  LEA.HI.X.SX32 R135, R141, R129, 0x1, P5 ;  /* 0x000000818d877211 */ /* 0x004fe200028f0eff */
[----:B------:R-:W-:Y:S04]  /*3650*/  STL [R1+0x278], R137 ;  /* 0x0002788901007387 */ /* 0x000fe80000100800 */
[----:B------:R1:W-:Y:S01]  /*3660*/  STL [R1+0x264], R135 ;  /* 0x0002648701007387 */ /* 0x0003e20000100800 */
[----:B0-----:R-:W-:-:S05]  /*3670*/  LEA R136, P5, R24, R19, 0x7 ;  /* 0x0000001318887211 */ /* 0x001fca00078a38ff */
[----:B------:R0:W-:Y:S01]  /*3680*/  STL [R1+0x90], R136 ;  /* 0x0000908801007387 */ /* 0x0001e20000100800 */
[----:B-1----:R-:W-:-:S05]  /*3690*/  LEA R135, P0, R24, R19, 0x6 ;  /* 0x0000001318877211 */ /* 0x002fca00078030ff */
[----:B------:R1:W-:Y:S01]  /*36a0*/  STL [R1+0x190], R135 ;  /* 0x0001908701007387 */ /* 0x0003e20000100800 */
[----:B0-----:R-:W-:Y:S02]  /*36b0*/  LEA.HI.X.SX32 R136, R36, R129, 0x1, P1 ;  /* 0x0000008124887211 */ /* 0x001fe400008f0eff */
[----:B------:R-:W-:Y:S02]  /*36c0*/  CS2R R36, SRZ ;  /* 0x0000000000247805 */ /* 0x000fe4000001ff00 */
[----:B------:R-:W-:Y:S01]  /*36d0*/  LEA R137, P1, R24, R19, 0x5 ;  /* 0x0000001318897211 */ /* 0x000fe200078228ff */
[----:B------:R0:W-:Y:S01]  /*36e0*/  STL [R1+0x10c], R136 ;  /* 0x00010c8801007387 */ /* 0x0001e20000100800 */
[----:B-1----:R-:W-:-:S03]  /*36f0*/  LEA.HI.X.SX32 R135, R38, R129, 0x1, P3 ;  /* 0x0000008126877211 */ /* 0x002fc600018f0eff */
[----:B------:R-:W-:Y:S01]  /*3700*/  STL [R1+0x210], R137 ;  /* 0x0002108901007387 */ /* 0x000fe20000100800 */
[----:B------:R-:W-:-:S03]  /*3710*/  CS2R R38, SRZ ;  /* 0x0000000000267805 */ /* 0x000fc6000001ff00 */
[----:B------:R1:W-:Y:S01]  /*3720*/  STL [R1+0x1cc], R135 ;  /* 0x0001cc8701007387 */ /* 0x0003e20000100800 */
[----:B0-----:R-:W-:-:S05]  /*3730*/  LEA R136, P3, R24, R19, 0x4 ;  /* 0x0000001318887211 */ /* 0x001fca00078620ff */
[----:B------:R-:W-:Y:S01]  /*3740*/  STL [R1+0x250], R136 ;  /* 0x0002508801007387 */ /* 0x000fe20000100800 */
[----:B-1----:R-:W-:-:S03]  /*3750*/  LEA R135, P4, R24, R19, 0x3 ;  /* 0x0000001318877211 */ /* 0x002fc600078818ff */
[----:B------:R0:W-:Y:S04]  /*3760*/  STL [R1+0x22c], R132 ;  /* 0x00022c8401007387 */ /* 0x0001e80000100800 */
[----:B------:R1:W-:Y:S04]  /*3770*/  STL [R1+0x270], R135 ;  /* 0x0002708701007387 */ /* 0x0003e80000100800 */
[----:B------:R2:W-:Y:S01]  /*3780*/  STL [R1+0x25c], R133 ;  /* 0x00025c8501007387 */ /* 0x0005e20000100800 */
[----:B0-----:R-:W-:Y:S02]  /*3790*/  IADD3 R132, P2, R134, R19, RZ ;  /* 0x0000001386847210 */ /* 0x001fe40007f5e0ff */
[----:B-1----:R-:W-:-:S03]  /*37a0*/  LEA.HI.X.SX32 R135, R144, R129, 0x1, P6 ;  /* 0x0000008190877211 */ /* 0x002fc600030f0eff */
[----:B------:R0:W-:Y:S01]  /*37b0*/  STL [R1+0x288], R132 ;  /* 0x0002888401007387 */ /* 0x0001e20000100800 */
[----:B--2---:R-:W-:-:S03]  /*37c0*/  LEA R133, P6, R24, R19, 0x2 ;  /* 0x0000001318857211 */ /* 0x004fc600078c10ff */
[----:B------:R1:W-:Y:S04]  /*37d0*/  STL [R1+0x274], R135 ;  /* 0x0002748701007387 */ /* 0x0003e80000100800 */
[----:B------:R2:W-:Y:S01]  /*37e0*/  STL [R1+0x280], R133 ;  /* 0x0002808501007387 */ /* 0x0005e20000100800 */
[-C--:B0-----:R-:W-:Y:S02]  /*37f0*/  LEA.HI.X.SX32 R132, R145, R129.reuse, 0x1, P5 ;  /* 0x0000008191847211 */ /* 0x081fe400028f0eff */
[----:B-1----:R-:W-:-:S03]  /*3800*/  LEA.HI.X.SX32 R135, R147, R129, 0x1, P0 ;  /* 0x0000008193877211 */ /* 0x002fc600000f0eff */
[----:B------:R0:W-:Y:S01]  /*3810*/  STL [R1+0x8c], R132 ;  /* 0x00008c8401007387 */ /* 0x0001e20000100800 */
[----:B--2---:R-:W-:-:S03]  /*3820*/  LEA.HI.X.SX32 R133, R151, R129, 0x1, P1 ;  /* 0x0000008197857211 */ /* 0x004fc600008f0eff */
[----:B------:R1:W-:Y:S04]  /*3830*/  STL [R1+0x18c], R135 ;  /* 0x00018c8701007387 */ /* 0x0003e80000100800 */
[----:B------:R2:W-:Y:S01]  /*3840*/  STL [R1+0x20c], R133 ;  /* 0x00020c8501007387 */ /* 0x0005e20000100800 */
[-C--:B0-----:R-:W-:Y:S02]  /*3850*/  LEA.HI.X.SX32 R132, R152, R129.reuse, 0x1, P3 ;  /* 0x0000008198847211 */ /* 0x081fe400018f0eff */
[----:B-1----:R-:W-:-:S03]  /*3860*/  LEA.HI.X.SX32 R135, R154, R129, 0x1, P4 ;  /* 0x000000819a877211 */ /* 0x002fc600020f0eff */
[----:B------:R0:W-:Y:S01]  /*3870*/  STL [R1+0x24c], R132 ;  /* 0x00024c8401007387 */ /* 0x0001e20000100800 */
[----:B--2---:R-:W-:-:S03]  /*3880*/  LEA.HI.X.SX32 R133, R24, R129, 0x1, P2 ;  /* 0x0000008118857211 */ /* 0x004fc600010f0eff */
[----:B------:R-:W-:Y:S01]  /*3890*/  STL [R1+0x26c], R135 ;  /* 0x00026c8701007387 */ /* 0x000fe20000100800 */
[----:B------:R-:W-:-:S03]  /*38a0*/  CS2R R24, SRZ ;  /* 0x0000000000187805 */ /* 0x000fc6000001ff00 */
[----:B------:R1:W-:Y:S01]  /*38b0*/  STL [R1+0x284], R133 ;  /* 0x0002848501007387 */ /* 0x0003e20000100800 */
[----:B0-----:R-:W-:Y:S02]  /*38c0*/  LEA.HI.X.SX32 R132, R134, R129, 0x1, P6 ;  /* 0x0000008186847211 */ /* 0x001fe400030f0eff */
[C---:B------:R-:W-:Y:S02]  /*38d0*/  LOP3.LUT R134, R0.reuse, 0x20, RZ, 0x3c, !PT ;  /* 0x0000002000867812 */ /* 0x040fe400078e3cff */
[----:B------:R-:W-:Y:S01]  /*38e0*/  LOP3.LUT R134, R0, 0x50, RZ, 0x3c, !PT ;  /* 0x0000005000867812 */ /* 0x000fe200078e3cff */
[----:B------:R0:W-:Y:S01]  /*38f0*/  STL [R1+0x27c], R132 ;  /* 0x00027c8401007387 */ /* 0x0001e20000100800 */
[----:B------:R-:W-:Y:S02]  /*3900*/  LOP3.LUT R134, R2, 0x20, RZ, 0x3c, !PT ;  /* 0x0000002002867812 */ /* 0x000fe400078e3cff */
[C---:B-1----:R-:W-:Y:S02]  /*3910*/  LOP3.LUT R133, R0.reuse, 0x30, RZ, 0x3c, !PT ;  /* 0x0000003000857812 */ /* 0x042fe400078e3cff */
[----:B------:R-:W-:-:S02]  /*3920*/  LOP3.LUT R133, R0, 0x60, RZ, 0x3c, !PT ;  /* 0x0000006000857812 */ /* 0x000fc400078e3cff */
[----:B------:R-:W-:Y:S02]  /*3930*/  LOP3.LUT R133, R2, 0x40, RZ, 0x3c, !PT ;  /* 0x0000004002857812 */ /* 0x000fe400078e3cff */
[C---:B0-----:R-:W-:Y:S02]  /*3940*/  LOP3.LUT R132, R0.reuse, 0x10, RZ, 0x3c, !PT ;  /* 0x0000001000847812 */ /* 0x041fe400078e3cff */
[C---:B------:R-:W-:Y:S02]  /*3950*/  LOP3.LUT R132, R0.reuse, 0x40, RZ, 0x3c, !PT ;  /* 0x0000004000847812 */ /* 0x040fe400078e3cff */
[----:B------:R-:W-:Y:S02]  /*3960*/  LOP3.LUT R132, R0, 0x70, RZ, 0x3c, !PT ;  /* 0x0000007000847812 */ /* 0x000fe400078e3cff */
[----:B------:R-:W-:-:S07]  /*3970*/  LOP3.LUT R132, R2, 0x60, RZ, 0x3c, !PT ;  /* 0x0000006002847812 */ /* 0x000fce00078e3cff */
.L_x_1:
[----:B------:R-:W0:Y:S01]  /*3980*/  LDC R145, c[0x0][0x230] ;  /* 0x00008c00ff917b82 */ /* 0x000e220000000800 */
[----:B------:R1:W-:Y:S04]  /*3990*/  STL [R1+0x2f0], R18 ;  /* 0x0002f01201007387 */ /* 0x0003e80000100800 */
[----:B------:R-:W-:Y:S04]  /*39a0*/  STL [R1+0x2ec], R13 ;  /* 0x0002ec0d01007387 */ /* 0x000fe80000100800 */
[----:B------:R-:W-:Y:S01]  /*39b0*/  STL [R1+0x2e8], R252 ;  /* 0x0002e8fc01007387 */ /* 0x000fe20000100800 */
[----:B0-----:R-:W-:Y:S01]  /*39c0*/  IMAD R145, R125, -0x80, R145 ;  /* 0xffffff807d917824 */ /* 0x001fe200078e0291 */
[----:B-1----:R-:W-:-:S02]  /*39d0*/  PRMT R18, RZ, 0x7610, R18 ;  /* 0x00007610ff127816 */ /* 0x002fc40000000012 */
[----:B------:R-:W2:Y:S02]  /*39e0*/  LDL R135, [R1+0x278] ;  /* 0x0002780001877983 */ /* 0x000ea40000100800 */
[----:B------:R-:W-:Y:S02]  /*39f0*/  ISETP.GT.AND P0, PT, R145, RZ, PT ;  /* 0x000000ff9100720c */ /* 0x000fe40003f04270 */
[----:B------:R-:W-:Y:S04]  /*3a00*/  STL [R1+0x2e4], R17 ;  /* 0x0002e41101007387 */ /* 0x000fe80000100800 */
[----:B------:R-:W-:Y:S04]  /*3a10*/  STL [R1+0x2e0], R12 ;  /* 0x0002e00c01007387 */ /* 0x000fe80000100800 */
[----:B------:R-:W-:Y:S03]  /*3a20*/  STL [R1+0x2dc], R0 ;  /* 0x0002dc0001007387 */ /* 0x000fe60000100800 */
[----:B------:R-:W-:Y:S01]  /*3a30*/  @P0 IMAD.MOV.U32 R132, RZ, RZ, R19 ;  /* 0x000000ffff840224 */ /* 0x000fe200078e0013 */
[----:B------:R-:W-:Y:S01]  /*3a40*/  STL [R1+0x2b4], R2 ;  /* 0x0002b40201007387 */ /* 0x000fe20000100800 */
[----:B------:R-:W-:-:S03]  /*3a50*/  @P0 IMAD.MOV.U32 R133, RZ, RZ, R129 ;  /* 0x000000ffff850224 */ /* 0x000fc600078e0081 */
[----:B------:R0:W-:Y:S04]  /*3a60*/  STL [R1+0x2b0], R20 ;  /* 0x0002b01401007387 */ /* 0x0001e80000100800 */
[----:B------:R-:W3:Y:S04]  /*3a70*/  @P0 LDG.E.U16 R18, desc[UR18][R132.64] ;  /* 0x0000001284120981 */ /* 0x000ee8000c1e1500 */
[----:B0-----:R-:W4:Y:S01]  /*3a80*/  LDL.LU R20, [R1+0x288] ;  /* 0x0002880001147983 */ /* 0x001f220000300800 */
[C---:B------:R-:W-:Y:S02]  /*3a90*/  ISETP.GT.AND P1, PT, R145.reuse, 0x1, PT ;  /* 0x000000019100780c */ /* 0x040fe40003f24270 */
[----:B------:R-:W-:Y:S01]  /*3aa0*/  PRMT R13, RZ, 0x7610, R13 ;  /* 0x00007610ff0d7816 */ /* 0x000fe2000000000d */
[----:B------:R-:W-:Y:S01]  /*3ab0*/  STL [R1+0x2b8], R125 ;  /* 0x0002b87d01007387 */ /* 0x000fe20000100800 */
[----:B------:R-:W-:-:S02]  /*3ac0*/  ISETP.GT.AND P2, PT, R145, 0x2, PT ;  /* 0x000000029100780c */ /* 0x000fc40003f44270 */
[----:B------:R-:W-:Y:S01]  /*3ad0*/  PRMT R252, RZ, 0x7610, R252 ;  /* 0x00007610fffc7816 */ /* 0x000fe200000000fc */
[----:B------:R-:W-:Y:S01]  /*3ae0*/  STL [R1+0x2c0], R19 ;  /* 0x0002c01301007387 */ /* 0x000fe20000100800 */
[----:B------:R-:W-:-:S03]  /*3af0*/  ISETP.GT.AND P3, PT, R145, 0x3, PT ;  /* 0x000000039100780c */ /* 0x000fc60003f64270 */
[----:B------:R-:W-:Y:S04]  /*3b00*/  STL [R1+0x2bc], R129 ;  /* 0x0002bc8101007387 */ /* 0x000fe80000100800 */
[----:B---3--:R0:W-:Y:S04]  /*3b10*/  STL [R1+0x2a0], R18 ;  /* 0x0002a01201007387 */ /* 0x0081e80000100800 */
[----:B0-----:R-:W3:Y:S04]  /*3b20*/  LDL.LU R18, [R1+0x2f0] ;  /* 0x0002f00001127983 */ /* 0x001ee80000300800 */
[----:B------:R-:W5:Y:S01]  /*3b30*/  LDL R133, [R1+0x284] ;  /* 0x0002840001857983 */ /* 0x000f620000100800 */
[----:B----4-:R-:W-:-:S05]  /*3b40*/  @P1 IMAD.MOV.U32 R132, RZ, RZ, R20 ;  /* 0x000000ffff841224 */ /* 0x010fca00078e0014 */
[----:B-----5:R-:W4:Y:S04]  /*3b50*/  @P1 LDG.E.U16 R13, desc[UR18][R132.64] ;  /* 0x00000012840d1981 */ /* 0x020f28000c1e1500 */
[----:B------:R-:W-:Y:S04]  /*3b60*/  STL [R1+0x2c4], R20 ;  /* 0x0002c41401007387 */ /* 0x000fe80000100800 */
[----:B----4-:R0:W-:Y:S04]  /*3b70*/  STL [R1+0x29c], R13 ;  /* 0x00029c0d01007387 */ /* 0x0101e80000100800 */
[----:B0-----:R-:W4:Y:S04]  /*3b80*/  LDL.LU R13, [R1+0x2ec] ;  /* 0x0002ec00010d7983 */ /* 0x001f280000300800 */
[----:B------:R-:W5:Y:S04]  /*3b90*/  LDL R132, [R1+0x27c] ;  /* 0x00027c0001847983 */ /* 0x000f680000100800 */
[----:B------:R-:W5:Y:S02]  /*3ba0*/  LDL R133, [R1+0x280] ;  /* 0x0002800001857983 */ /* 0x000f640000100800 */
[----:B-----5:R-:W-:-:S04]  /*3bb0*/  @P2 LOP3.LUT R133, R133, R132, RZ, 0x3c, !PT ;  /* 0x0000008485852212 */ /* 0x020fc800078e3cff */
[----:B------:R-:W-:-:S04]  /*3bc0*/  @P2 LOP3.LUT R132, R133, R132, RZ, 0x3c, !PT ;  /* 0x0000008485842212 */ /* 0x000fc800078e3cff */
[----:B------:R-:W-:-:S05]  /*3bd0*/  @P2 LOP3.LUT R133, R133, R132, RZ, 0x3c, !PT ;  /* 0x0000008485852212 */ /* 0x000fca00078e3cff */
[----:B------:R-:W5:Y:S01]  /*3be0*/  @P2 LDG.E.U16 R252, desc[UR18][R132.64] ;  /* 0x0000001284fc2981 */ /* 0x000f62000c1e1500 */
[----:B------:R-:W-:-:S03]  /*3bf0*/  PRMT R134, RZ, 0x7610, R134 ;  /* 0x00007610ff867816 */ /* 0x000fc60000000086 */
[----:B-----5:R0:W-:Y:S04]  /*3c00*/  STL [R1+0x298], R252 ;  /* 0x000298fc01007387 */ /* 0x0201e80000100800 */
[----:B0-----:R-:W5:Y:S04]  /*3c10*/  LDL.LU R252, [R1+0x2e8] ;  /* 0x0002e80001fc7983 */ /* 0x001f680000300800 */
[----:B------:R-:W3:Y:S01]  /*3c20*/  LDL R133, [R1+0x274] ;  /* 0x0002740001857983 */ /* 0x000ee20000100800 */
[----:B--2---:R-:W-:Y:S01]  /*3c30*/  @P3 IMAD.MOV.U32 R132, RZ, RZ, R135 ;  /* 0x000000ffff843224 */ /* 0x004fe200078e0087 */
[----:B------:R-:W-:-:S02]  /*3c40*/  ISETP.GT.AND P0, PT, R145, 0x4, PT ;  /* 0x000000049100780c */ /* 0x000fc40003f04270 */
[----:B------:R-:W-:Y:S01]  /*3c50*/  PRMT R17, RZ, 0x7610, R17 ;  /* 0x00007610ff117816 */ /* 0x000fe20000000011 */
[----:B------:R-:W2:Y:S04]  /*3c60*/  LDL R135, [R1+0x254] ;  /* 0x0002540001877983 */ /* 0x000ea80000100800 */
[----:B---3--:R0:W3:Y:S04]  /*3c70*/  @P3 LDG.E.U16 R134, desc[UR18][R132.64] ;  /* 0x0000001284863981 */ /* 0x0080e8000c1e1500 */
[----:B------:R-:W0:Y:S04]  /*3c80*/  LDL R132, [R1+0x26c] ;  /* 0x00026c0001847983 */ /* 0x000e280000100800 */
[----:B------:R-:W0:Y:S02]  /*3c90*/  LDL R133, [R1+0x270] ;  /* 0x0002700001857983 */ /* 0x000e240000100800 */
[----:B0-----:R-:W-:-:S04]  /*3ca0*/  @P0 LOP3.LUT R133, R133, R132, RZ, 0x3c, !PT ;  /* 0x0000008485850212 */ /* 0x001fc800078e3cff */
[----:B------:R-:W-:-:S04]  /*3cb0*/  @P0 LOP3.LUT R132, R133, R132, RZ, 0x3c, !PT ;  /* 0x0000008485840212 */ /* 0x000fc800078e3cff */
[----:B------:R-:W-:-:S05]  /*3cc0*/  @P0 LOP3.LUT R133, R133, R132, RZ, 0x3c, !PT ;  /* 0x0000008485850212 */ /* 0x000fca00078e3cff */
[----:B------:R-:W4:Y:S04]  /*3cd0*/  @P0 LDG.E.U16 R17, desc[UR18][R132.64] ;  /* 0x0000001284110981 */ /* 0x000f28000c1e1500 */
[----:B---3--:R0:W-:Y:S04]  /*3ce0*/  STL [R1+0x294], R134 ;  /* 0x0002948601007387 */ /* 0x0081e80000100800 */
[----:B0-----:R-:W3:Y:S04]  /*3cf0*/  LDL R134, [R1+0x258] ;  /* 0x0002580001867983 */ /* 0x001ee80000100800 */
[----:B----4-:R0:W-:Y:S04]  /*3d00*/  STL [R1+0x290], R17 ;  /* 0x0002901101007387 */ /* 0x0101e80000100800 */
[----:B0-----:R-:W4:Y:S04]  /*3d10*/  LDL.LU R17, [R1+0x2e4] ;  /* 0x0002e40001117983 */ /* 0x001f280000300800 */
[----:B------:R-:W5:Y:S04]  /*3d20*/  LDL R132, [R1+0x264] ;  /* 0x0002640001847983 */ /* 0x000f680000100800 */
[----:B------:R-:W5:Y:S01]  /*3d30*/  LDL R133, [R1+0x268] ;  /* 0x0002680001857983 */ /* 0x000f620000100800 */
[----:B------:R-:W-:-:S02]  /*3d40*/  ISETP.GT.AND P1, PT, R145, 0x5, PT ;  /* 0x000000059100780c */ /* 0x000fc40003f24270 */
[----:B------:R-:W-:-:S11]  /*3d50*/  PRMT R20, RZ, 0x7610, R20 ;  /* 0x00007610ff147816 */ /* 0x000fd60000000014 */
[----:B-----5:R-:W-:-:S04]  /*3d60*/  @P1 LOP3.LUT R133, R133, R132, RZ, 0x3c, !PT ;  /* 0x0000008485851212 */ /* 0x020fc800078e3cff */
[----:B------:R-:W-:-:S04]  /*3d70*/  @P1 LOP3.LUT R132, R133, R132, RZ, 0x3c, !PT ;  /* 0x0000008485841212 */ /* 0x000fc800078e3cff */
[----:B------:R-:W-:-:S05]  /*3d80*/  @P1 LOP3.LUT R133, R133, R132, RZ, 0x3c, !PT ;  /* 0x0000008485851212 */ /* 0x000fca00078e3cff */
[----:B------:R0:W5:Y:S04]  /*3d90*/  @P1 LDG.E.U16 R20, desc[UR18][R132.64] ;  /* 0x0000001284141981 */ /* 0x000168000c1e1500 */
[----:B------:R-:W0:Y:S04]  /*3da0*/  LDL R132, [R1+0x25c] ;  /* 0x00025c0001847983 */ /* 0x000e280000100800 */
[----:B------:R-:W0:Y:S01]  /*3db0*/  LDL R133, [R1+0x260] ;  /* 0x0002600001857983 */ /* 0x000e220000100800 */
[----:B------:R-:W-:Y:S02]  /*3dc0*/  ISETP.GT.AND P2, PT, R145, 0x6, PT ;  /* 0x000000069100780c */ /* 0x000fe40003f44270 */
[----:B------:R-:W-:-:S02]  /*3dd0*/  PRMT R129, RZ, 0x7610, R129 ;  /* 0x00007610ff817816 */ /* 0x000fc40000000081 */
[----:B------:R-:W-:-:S09]  /*3de0*/  ISETP.GT.AND P3, PT, R145, 0x7, PT ;  /* 0x000000079100780c */ /* 0x000fd20003f64270 */
[----:B0-----:R-:W-:-:S04]  /*3df0*/  @P2 LOP3.LUT R133, R133, R132, RZ, 0x3c, !PT ;  /* 0x0000008485852212 */ /* 0x001fc800078e3cff */
[----:B------:R-:W-:-:S04]  /*3e00*/  @P2 LOP3.LUT R132, R133, R132, RZ, 0x3c, !PT ;  /* 0x0000008485842212 */ /* 0x000fc800078e3cff */
[----:B------:R-:W-:-:S05]  /*3e10*/  @P2 LOP3.LUT R133, R133, R132, RZ, 0x3c, !PT ;  /* 0x0000008485852212 */ /* 0x000fca00078e3cff */
[----:B------:R3:W4:Y:S01]  /*3e20*/  @P2 LDG.E.U16 R129, desc[UR18][R132.64] ;  /* 0x0000001284812981 */ /* 0x000722000c1e1500 */
[----:B------:R-:W-:-:S03]  /*3e30*/  PRMT R2, RZ, 0x7610, R2 ;  /* 0x00007610ff027816 */ /* 0x000fc60000000002 */
[----:B-----5:R-:W-:Y:S01]  /*3e40*/  STL [R1+0x2c8], R20 ;  /* 0x0002c81401007387 */ /* 0x020fe20000100800 */
[----:B---3--:R-:W-:Y:S02]  /*3e50*/  @P3 IMAD.MOV.U32 R132, RZ, RZ, R134 ;  /* 0x000000ffff843224 */ /* 0x008fe400078e0086 */
[----:B--2---:R-:W-:-:S05]  /*3e60*/  @P3 IMAD.MOV.U32 R133, RZ, RZ, R135 ;  /* 0x000000ffff853224 */ /* 0x004fca00078e0087 */
[----:B------:R0:W2:Y:S04]  /*3e70*/  @P3 LDG.E.U16 R2, desc[UR18][R132.64] ;  /* 0x0000001284023981 */ /* 0x0000a8000c1e1500 */
[----:B----4-:R-:W-:Y:S04]  /*3e80*/  STL [R1+0x2cc], R129 ;  /* 0x0002cc8101007387 */ /* 0x010fe80000100800 */
[----:B------:R-:W0:Y:S04]  /*3e90*/  LDL R132, [R1+0x24c] ;  /* 0x00024c0001847983 */ /* 0x000e280000100800 */
[----:B------:R-:W0:Y:S01]  /*3ea0*/  LDL R133, [R1+0x250] ;  /* 0x0002500001857983 */ /* 0x000e220000100800 */
[----:B------:R-:W-:-:S02]  /*3eb0*/  ISETP.GT.AND P0, PT, R145, 0x8, PT ;  /* 0x000000089100780c */ /* 0x000fc40003f04270 */
[----:B------:R-:W-:Y:S01]  /*3ec0*/  PRMT R12, RZ, 0x7610, R12 ;  /* 0x00007610ff0c7816 */ /* 0x000fe2000000000c */
[----:B------:R-:W3:Y:S04]  /*3ed0*/  LDL R135, [R1+0x234] ;  /* 0x0002340001877983 */ /* 0x000ee80000100800 */
[----:B------:R-:W4:Y:S06]  /*3ee0*/  LDL R134, [R1+0x238] ;  /* 0x0002380001867983 */ /* 0x000f2c0000100800 */
[----:B0-----:R-:W-:-:S04]  /*3ef0*/  @P0 LOP3.LUT R133, R133, R132, RZ, 0x3c, !PT ;  /* 0x0000008485850212 */ /* 0x001fc800078e3cff */
[----:B------:R-:W-:-:S04]  /*3f00*/  @P0 LOP3.LUT R132, R133, R132, RZ, 0x3c, !PT ;  /* 0x0000008485840212 */ /* 0x000fc800078e3cff */
[----:B------:R-:W-:-:S05]  /*3f10*/  @P0 LOP3.LUT R133, R133, R132, RZ, 0x3c, !PT ;  /* 0x0000008485850212 */ /* 0x000fca00078e3cff */
[----:B------:R-:W5:Y:S04]  /*3f20*/  @P0 LDG.E.U16 R12, desc[UR18][R132.64] ;  /* 0x00000012840c0981 */ /* 0x000f68000c1e1500 */
[----:B--2---:R-:W-:Y:S01]  /*3f30*/  STL [R1+0x2d0], R2 ;  /* 0x0002d00201007387 */ /* 0x004fe20000100800 */
[----:B------:R-:W-:-:S03]  /*3f40*/  ISETP.GT.AND P1, PT, R145, 0x9, PT ;  /* 0x000000099100780c */ /* 0x000fc60003f24270 */
[----:B-----5:R0:W-:Y:S04]  /*3f50*/  STL [R1+0x28c], R12 ;  /* 0x00028c0c01007387 */ /* 0x0201e80000100800 */
[----:B0-----:R-:W2:Y:S04]  /*3f60*/  LDL.LU R12, [R1+0x2e0] ;  /* 0x0002e000010c7983 */ /* 0x001ea80000300800 */
[----:B------:R-:W5:Y:S04]  /*3f70*/  LDL R132, [R1+0x244] ;  /* 0x0002440001847983 */ /* 0x000f680000100800 */
[----:B------:R-:W5:Y:S01]  /*3f80*/  LDL R133, [R1+0x248] ;  /* 0x0002480001857983 */ /* 0x000f620000100800 */
[----:B------:R-:W-:-:S02]  /*3f90*/  PRMT R0, RZ, 0x7610, R0 ;  /* 0x00007610ff007816 */ /* 0x000fc40000000000 */
[----:B-----5:R-:W-:-:S04]  /*3fa0*/  @P1 LOP3.LUT R133, R133, R132, RZ, 0x3c, !PT ;  /* 0x0000008485851212 */ /* 0x020fc800078e3cff */
[----:B------:R-:W-:-:S04]  /*3fb0*/  @P1 LOP3.LUT R132, R133, R132, RZ, 0x3c, !PT ;  /* 0x0000008485841212 */ /* 0x000fc800078e3cff */
[----:B------:R-:W-:-:S05]  /*3fc0*/  @P1 LOP3.LUT R133, R133, R132, RZ, 0x3c, !PT ;  /* 0x0000008485851212 */ /* 0x000fca00078e3cff */
[----:B------:R-:W5:Y:S01]  /*3fd0*/  @P1 LDG.E.U16 R0, desc[UR18][R132.64] ;  /* 0x0000001284001981 */ /* 0x000f62000c1e1500 */
[----:B------:R-:W-:-:S03]  /*3fe0*/  ISETP.GT.AND P2, PT, R145, 0xa, PT ;  /* 0x0000000a9100780c */ /* 0x000fc60003f44270 */
[----:B-----5:R0:W-:Y:S04]  /*3ff0*/  STL [R1], R0 ;  /* 0x0000000001007387 */ /* 0x0201e80000100800 */
[----:B0-----:R-:W5:Y:S04]  /*4000*/  LDL.LU R0, [R1+0x2dc] ;  /* 0x0002dc0001007983 */ /* 0x001f680000300800 */
[----:B------:R-:W3:Y:S04]  /*4010*/  LDL R132, [R1+0x23c] ;  /* 0x00023c0001847983 */ /* 0x000ee80000100800 */
[----:B------:R-:W3:Y:S01]  /*4020*/  LDL R133, [R1+0x240] ;  /* 0x0002400001857983 */ /* 0x000ee20000100800 */
[----:B------:R-:W-:-:S02]  /*4030*/  PRMT R2, RZ, 0x7610, R2 ;  /* 0x00007610ff027816 */ /* 0x000fc40000000002 */
[----:B------:R-:W-:Y:S02]  /*4040*/  ISETP.GT.AND P3, PT, R145, 0xb, PT ;  /* 0x0000000b9100780c */ /* 0x000fe40003f64270 */
[----:B---3--:R-:W-:-:S04]  /*4050*/  @P2 LOP3.LUT R133, R133, R132, RZ, 0x3c, !PT ;  /* 0x0000008485852212 */ /* 0x008fc800078e3cff */
[----:B------:R-:W-:-:S04]  /*4060*/  @P2 LOP3.LUT R132, R133, R132, RZ, 0x3c, !PT ;  /* 0x0000008485842212 */ /* 0x000fc800078e3cff */
[----:B------:R-:W-:-:S05]  /*4070*/  @P2 LOP3.LUT R133, R133, R132, RZ, 0x3c, !PT ;  /* 0x0000008485852212 */ /* 0x000fca00078e3cff */
[----:B------:R4:W3:Y:S01]  /*4080*/  @P2 LDG.E.U16 R2, desc[UR18][R132.64] ;  /* 0x0000001284022981 */ /* 0x0008e2000c1e1500 */
[----:B------:R-:W-:Y:S01]  /*4090*/  PRMT R129, RZ, 0x7610, R129 ;  /* 0x00007610ff817816 */ /* 0x000fe20000000081 */
[----:B----4-:R-:W-:Y:S02]  /*40a0*/  @P3 IMAD.MOV.U32 R132, RZ, RZ, R134 ;  /* 0x000000ffff843224 */ /* 0x010fe400078e0086 */
[----:B------:R-:W-:-:S05]  /*40b0*/  @P3 IMAD.MOV.U32 R133, RZ, RZ, R135 ;  /* 0x000000ffff853224 */ /* 0x000fca00078e0087 */
[----:B------:R-:W4:Y:S04]  /*40c0*/  @P3 LDG.E.U16 R129, desc[UR18][R132.64] ;  /* 0x0000001284813981 */ /* 0x000f28000c1e1500 */
[----:B---3--:R-:W-:Y:S04]  /*40d0*/  STL [R1+0x2d4], R2 ;  /* 0x0002d40201007387 */ /* 0x008fe80000100800 */
[----:B------:R-:W3:Y:S04]  /*40e0*/  LDL R132, [R1+0x22c] ;  /* 0x00022c0001847983 */ /* 0x000ee80000100800 */
[----:B------:R-:W3:Y:S01]  /*40f0*/  LDL R133, [R1+0x230] ;  /* 0x0002300001857983 */ /* 0x000ee20000100800 */
[----:B------:R-:W-:-:S02]  /*4100*/  ISETP.GT.AND P0, PT, R145, 0xc, PT ;  /* 0x0000000c9100780c */ /* 0x000fc40003f04270 */
[----:B------:R-:W-:Y:S01]  /*4110*/  PRMT R20, RZ, 0x7610, R20 ;  /* 0x00007610ff147816 */ /* 0x000fe20000000014 */
[----:B------:R-:W2:Y:S04]  /*4120*/  LDL R135, [R1+0x20c] ;  /* 0x00020c0001877983 */ /* 0x000ea80000100800 */
[----:B------:R-:W5:Y:S04]  /*4130*/  LDL R134, [R1+0x210] ;  /* 0x0002100001867983 */ /* 0x000f680000100800 */
[----:B----4-:R0:W-:Y:S01]  /*4140*/  STL [R1+0x2d8], R129 ;  /* 0x0002d88101007387 */ /* 0x0101e20000100800 */
[----:B------:R-:W-:-:S02]  /*4150*/  ISETP.GT.AND P1, PT, R145, 0xd, PT ;  /* 0x0000000d9100780c */ /* 0x000fc40003f24270 */
[----:B------:R-:W-:Y:S02]  /*4160*/  PRMT R19, RZ, 0x7610, R19 ;  /* 0x00007610ff137816 */ /* 0x000fe40000000013 */
[----:B------:R-:W-:Y:S02]  /*4170*/  ISETP.GT.AND P2, PT, R145, 0xe, PT ;  /* 0x0000000e9100780c */ /* 0x000fe40003f44270 */
[----:B------:R-:W-:Y:S01]  /*4180*/  PRMT R125, RZ, 0x7610, R125 ;  /* 0x00007610ff7d7816 */ /* 0x000fe2000000007d */
[----:B0-----:R-:W4:Y:S01]  /*4190*/  LDL R129, [R1+0x218] ;  /* 0x0002180001817983 */ /* 0x001f220000100800 */
[----:B---3--:R-:W-:-:S04]  /*41a0*/  @P0 LOP3.LUT R133, R133, R132, RZ, 0x3c, !PT ;  /* 0x0000008485850212 */ /* 0x008fc800078e3cff */
[----:B------:R-:W-:-:S04]  /*41b0*/  @P0 LOP3.LUT R132, R133, R132, RZ, 0x3c, !PT ;  /* 0x0000008485840212 */ /* 0x000fc800078e3cff */
[----:B------:R-:W-:-:S05]  /*41c0*/  @P0 LOP3.LUT R133, R133, R132, RZ, 0x3c, !PT ;  /* 0x0000008485850212 */ /* 0x000fca00078e3cff */
[----:B------:R0:W3:Y:S04]  /*41d0*/  @P0 LDG.E.U16 R20, desc[UR18][R132.64] ;  /* 0x0000001284140981 */ /* 0x0000e8000c1e1500 */
[----:B------:R-:W0:Y:S04]  /*41e0*/  LDL R132, [R1+0x224] ;  /* 0x0002240001847983 */ /* 0x000e280000100800 */
[----:B------:R-:W0:Y:S02]  /*41f0*/  LDL R133, [R1+0x228] ;  /* 0x0002280001857983 */ /* 0x000e240000100800 */
[----:B0-----:R-:W-:-:S04]  /*4200*/  @P1 LOP3.LUT R133, R133, R132, RZ, 0x3c, !PT ;  /* 0x0000008485851212 */ /* 0x001fc800078e3cff */
[----:B------:R-:W-:-:S04]  /*4210*/  @P1 LOP3.LUT R132, R133, R132, RZ, 0x3c, !PT ;  /* 0x0000008485841212 */ /* 0x000fc800078e3cff */
[----:B------:R-:W-:-:S05]  /*4220*/  @P1 LOP3.LUT R133, R133, R132, RZ, 0x3c, !PT ;  /* 0x0000008485851212 */ /* 0x000fca00078e3cff */
[----:B------:R0:W3:Y:S04]  /*4230*/  @P1 LDG.E.U16 R19, desc[UR18][R132.64] ;  /* 0x0000001284131981 */ /* 0x0000e8000c1e1500 */
[----:B------:R-:W0:Y:S04]  /*4240*/  LDL R132, [R1+0x21c] ;  /* 0x00021c0001847983 */ /* 0x000e280000100800 */
[----:B------:R-:W0:Y:S01]  /*4250*/  LDL R133, [R1+0x220] ;  /* 0x0002200001857983 */ /* 0x000e220000100800 */
[----:B------:R-:W-:Y:S02]  /*4260*/  ISETP.GT.AND P3, PT, R145, 0xf, PT ;  /* 0x0000000f9100780c */ /* 0x000fe40003f64270 */
[----:B0-----:R-:W-:-:S04]  /*4270*/  @P2 LOP3.LUT R133, R133, R132, RZ, 0x3c, !PT ;  /* 0x0000008485852212 */ /* 0x001fc800078e3cff */
[----:B------:R-:W-:-:S04]  /*4280*/  @P2 LOP3.LUT R132, R133, R132, RZ, 0x3c, !PT ;  /* 0x0000008485842212 */ /* 0x000fc800078e3cff */
[----:B------:R-:W-:-:S05]  /*4290*/  @P2 LOP3.LUT R133, R133, R132, RZ, 0x3c, !PT ;  /* 0x0000008485852212 */ /* 0x000fca00078e3cff */
[----:B------:R4:W3:Y:S04]  /*42a0*/  @P2 LDG.E.U16 R125, desc[UR18][R132.64] ;  /* 0x00000012847d2981 */ /* 0x0008e8000c1e1500 */
[----:B------:R-:W2:Y:S01]  /*42b0*/  LDL R133, [R1+0x214] ;  /* 0x0002140001857983 */ /* 0x000ea20000100800 */
[----:B------:R-:W-:Y:S01]  /*42c0*/  ISETP.GT.AND P0, PT, R145, 0x10, PT ;  /* 0x000000109100780c */ /* 0x000fe20003f04270 */
[----:B----4-:R-:W-:Y:S01]  /*42d0*/  @P3 IMAD.MOV.U32 R132, RZ, RZ, R129 ;  /* 0x000000ffff843224 */ /* 0x010fe200078e0081 */
[----:B------:R-:W-:Y:S01]  /*42e0*/  PRMT R21, RZ, 0x7610, R21 ;  /* 0x00007610ff157816 */ /* 0x000fe20000000015 */
[----:B------:R-:W4:Y:S01]  /*42f0*/  LDL R129, [R1+0x1e8] ;  /* 0x0001e80001817983 */ /* 0x000f220000100800 */
[----:B------:R-:W-:-:S04]  /*4300*/  PRMT R2, RZ, 0x7610, R2 ;  /* 0x00007610ff027816 */ /* 0x000fc80000000002 */
[----:B--2---:R5:W2:Y:S05]  /*4310*/  @P3 LDG.E.U16 R21, desc[UR18][R132.64] ;  /* 0x0000001284153981 */ /* 0x004aaa000c1e1500 */
[----:B-----5:R-:W-:Y:S02]  /*4320*/  @P0 IMAD.MOV.U32 R132, RZ, RZ, R134 ;  /* 0x000000ffff840224 */ /* 0x020fe400078e0086 */
[----:B------:R-:W-:Y:S01]  /*4330*/  @P0 IMAD.MOV.U32 R133, RZ, RZ, R135 ;  /* 0x000000ffff850224 */ /* 0x000fe200078e0087 */
[----:B------:R-:W-:Y:S01]  /*4340*/  ISETP.GT.AND P1, PT, R145, 0x11, PT ;  /* 0x000000119100780c */ /* 0x000fe20003f24270 */
[----:B------:R-:W5:Y:S04]  /*4350*/  LDL R135, [R1+0x1f0] ;  /* 0x0001f00001877983 */ /* 0x000f680000100800 */
[----:B------:R0:W3:Y:S01]  /*4360*/  @P0 LDG.E.U16 R2, desc[UR18][R132.64] ;  /* 0x0000001284020981 */ /* 0x0000e2000c1e1500 */
[----:B------:R-:W-:-:S02]  /*4370*/  PRMT R251, RZ, 0x7610, R251 ;  /* 0x00007610fffb7816 */ /* 0x000fc400000000fb */
[----:B------:R-:W-:Y:S01]  /*4380*/  ISETP.GT.AND P2, PT, R145, 0x12, PT ;  /* 0x000000129100780c */ /* 0x000fe20003f44270 */
[----:B------:R-:W2:Y:S04]  /*4390*/  LDL R134, [R1+0x1e4] ;  /* 0x0001e40001867983 */ /* 0x000ea80000100800 */
        /* <DEDUP_REMOVED lines=8> */
[----:B------:R-:W-:Y:S02]  /*4420*/  PRMT R249, RZ, 0x7610, R249 ;  /* 0x00007610fff97816 */ /* 0x000fe400000000f9 */
[----:B0-----:R-:W-:-:S04]  /*4430*/  @P2 LOP3.LUT R133, R133, R132, RZ, 0x3c, !PT ;  /* 0x0000008485852212 */ /* 0x001fc800078e3cff */
[----:B------:R-:W-:-:S04]  /*4440*/  @P2 LOP3.LUT R132, R133, R132, RZ, 0x3c, !PT ;  /* 0x0000008485842212 */ /* 0x000fc800078e3cff */
[----:B------:R-:W-:-:S05]  /*4450*/  @P2 LOP3.LUT R133, R133, R132, RZ, 0x3c, !PT ;  /* 0x0000008485852212 */ /* 0x000fca00078e3cff */
[----:B------:R0:W3:Y:S04]  /*4460*/  @P2 LDG.E.U16 R249, desc[UR18][R132.64] ;  /* 0x0000001284f92981 */ /* 0x0000e8000c1e1500 */
[----:B------:R-:W0:Y:S04]  /*4470*/  LDL R132, [R1+0x1f4] ;  /* 0x0001f40001847983 */ /* 0x000e280000100800 */
[----:B------:R-:W0:Y:S01]  /*4480*/  LDL R133, [R1+0x1f8] ;  /* 0x0001f80001857983 */ /* 0x000e220000100800 */
[----:B------:R-:W-:Y:S02]  /*4490*/  ISETP.GT.AND P3, PT, R145, 0x13, PT ;  /* 0x000000139100780c */ /* 0x000fe40003f64270 */
[----:B------:R-:W-:-:S11]  /*44a0*/  PRMT R247, RZ, 0x7610, R247 ;  /* 0x00007610fff77816 */ /* 0x000fd600000000f7 */
[----:B0-----:R-:W-:-:S04]  /*44b0*/  @P3 LOP3.LUT R133, R133, R132, RZ, 0x3c, !PT ;  /* 0x0000008485853212 */ /* 0x001fc800078e3cff */
[----:B------:R-:W-:-:S04]  /*44c0*/  @P3 LOP3.LUT R132, R133, R132, RZ, 0x3c, !PT ;  /* 0x0000008485843212 */ /* 0x000fc800078e3cff */
[----:B------:R-:W-:-:S05]  /*44d0*/  @P3 LOP3.LUT R133, R133, R132, RZ, 0x3c, !PT ;  /* 0x0000008485853212 */ /* 0x000fca00078e3cff */
[----:B------:R5:W3:Y:S04]  /*44e0*/  @P3 LDG.E.U16 R247, desc[UR18][R132.64] ;  /* 0x0000001284f73981 */ /* 0x000ae8000c1e1500 */
[----:B------:R-:W4:Y:S01]  /*44f0*/  LDL R133, [R1+0x1ec] ;  /* 0x0001ec0001857983 */ /* 0x000f220000100800 */
[C---:B------:R-:W-:Y:S02]  /*4500*/  ISETP.GT.AND P0, PT, R145.reuse, 0x14, PT ;  /* 0x000000149100780c */ /* 0x040fe40003f04270 */
[----:B------:R-:W-:Y:S02]  /*4510*/  ISETP.GT.AND P1, PT, R145, 0x15, PT ;  /* 0x000000159100780c */ /* 0x000fe40003f24270 */
[----:B------:R-:W-:Y:S02]  /*4520*/  PRMT R245, RZ, 0x7610, R245 ;  /* 0x00007610fff57816 */ /* 0x000fe400000000f5 */
[----:B------:R-:W-:-:S07]  /*4530*/  PRMT R243, RZ, 0x7610, R243 ;  /* 0x00007610fff37816 */ /* 0x000fce00000000f3 */
[----:B-----5:R-:W-:Y:S01]  /*4540*/  @P0 IMAD.MOV.U32 R132, RZ, RZ, R135 ;  /* 0x000000ffff840224 */ /* 0x020fe200078e0087 */
[C---:B------:R-:W-:Y:S01]  /*4550*/  ISETP.GT.AND P2, PT, R145.reuse, 0x16, PT ;  /* 0x000000169100780c */ /* 0x040fe20003f44270 */
[----:B------:R-:W5:Y:S04]  /*4560*/  LDL R135, [R1+0x1c8] ;  /* 0x0001c80001877983 */ /* 0x000f680000100800 */
[----:B----4-:R0:W4:Y:S02]  /*4570*/  @P0 LDG.E.U16 R245, desc[UR18][R132.64] ;  /* 0x0000001284f50981 */ /* 0x010124000c1e1500 */
[----:B0-----:R-:W-:Y:S02]  /*4580*/  @P1 IMAD.MOV.U32 R132, RZ, RZ, R129 ;  /* 0x000000ffff841224 */ /* 0x001fe400078e0081 */
[----:B--2---:R-:W-:Y:S01]  /*4590*/  @P1 IMAD.MOV.U32 R133, RZ, RZ, R134 ;  /* 0x000000ffff851224 */ /* 0x004fe200078e0086 */
[----:B------:R-:W-:Y:S01]  /*45a0*/  PRMT R241, RZ, 0x7610, R241 ;  /* 0x00007610fff17816 */ /* 0x000fe200000000f1 */
[----:B------:R-:W2:Y:S04]  /*45b0*/  LDL R134, [R1+0x1bc] ;  /* 0x0001bc0001867983 */ /* 0x000ea80000100800 */
[----:B------:R0:W4:Y:S01]  /*45c0*/  @P1 LDG.E.U16 R243, desc[UR18][R132.64] ;  /* 0x0000001284f31981 */ /* 0x000122000c1e1500 */
[----:B------:R-:W-:-:S02]  /*45d0*/  ISETP.GT.AND P3, PT, R145, 0x17, PT ;  /* 0x000000179100780c */ /* 0x000fc40003f64270 */
[----:B------:R-:W-:Y:S01]  /*45e0*/  PRMT R239, RZ, 0x7610, R239 ;  /* 0x00007610ffef7816 */ /* 0x000fe200000000ef */
[----:B------:R-:W3:Y:S04]  /*45f0*/  LDL R129, [R1+0x1c0] ;  /* 0x0001c00001817983 */ /* 0x000ee80000100800 */
[----:B------:R-:W0:Y:S04]  /*4600*/  LDL R132, [R1+0x1dc] ;  /* 0x0001dc0001847983 */ /* 0x000e280000100800 */
[----:B------:R-:W0:Y:S02]  /*4610*/  LDL R133, [R1+0x1e0] ;  /* 0x0001e00001857983 */ /* 0x000e240000100800 */
[----:B0-----:R-:W-:-:S04]  /*4620*/  @P2 LOP3.LUT R133, R133, R132, RZ, 0x3c, !PT ;  /* 0x0000008485852212 */ /* 0x001fc800078e3cff */
[----:B------:R-:W-:-:S04]  /*4630*/  @P2 LOP3.LUT R132, R133, R132, RZ, 0x3c, !PT ;  /* 0x0000008485842212 */ /* 0x000fc800078e3cff */
[----:B------:R-:W-:-:S05]  /*4640*/  @P2 LOP3.LUT R133, R133, R132, RZ, 0x3c, !PT ;  /* 0x0000008485852212 */ /* 0x000fca00078e3cff */
[----:B------:R0:W4:Y:S04]  /*4650*/  @P2 LDG.E.U16 R241, desc[UR18][R132.64] ;  /* 0x0000001284f12981 */ /* 0x000128000c1e1500 */
[----:B------:R-:W0:Y:S04]  /*4660*/  LDL R132, [R1+0x1d4] ;  /* 0x0001d40001847983 */ /* 0x000e280000100800 */
[----:B------:R-:W0:Y:S02]  /*4670*/  LDL R133, [R1+0x1d8] ;  /* 0x0001d80001857983 */ /* 0x000e240000100800 */
[----:B0-----:R-:W-:-:S04]  /*4680*/  @P3 LOP3.LUT R133, R133, R132, RZ, 0x3c, !PT ;  /* 0x0000008485853212 */ /* 0x001fc800078e3cff */
[----:B------:R-:W-:-:S04]  /*4690*/  @P3 LOP3.LUT R132, R133, R132, RZ, 0x3c, !PT ;  /* 0x0000008485843212 */ /* 0x000fc800078e3cff */
[----:B------:R-:W-:-:S05]  /*46a0*/  @P3 LOP3.LUT R133, R133, R132, RZ, 0x3c, !PT ;  /* 0x0000008485853212 */ /* 0x000fca00078e3cff */
[----:B------:R0:W4:Y:S04]  /*46b0*/  @P3 LDG.E.U16 R239, desc[UR18][R132.64] ;  /* 0x0000001284ef3981 */ /* 0x000128000c1e1500 */
[----:B------:R-:W0:Y:S04]  /*46c0*/  LDL R132, [R1+0x1cc] ;  /* 0x0001cc0001847983 */ /* 0x000e280000100800 */
[----:B------:R-:W0:Y:S01]  /*46d0*/  LDL R133, [R1+0x1d0] ;  /* 0x0001d00001857983 */ /* 0x000e220000100800 */
[----:B------:R-:W-:Y:S02]  /*46e0*/  ISETP.GT.AND P0, PT, R145, 0x18, PT ;  /* 0x000000189100780c */ /* 0x000fe40003f04270 */
[----:B------:R-:W-:-:S11]  /*46f0*/  PRMT R237, RZ, 0x7610, R237 ;  /* 0x00007610ffed7816 */ /* 0x000fd600000000ed */
[----:B0-----:R-:W-:-:S04]  /*4700*/  @P0 LOP3.LUT R133, R133, R132, RZ, 0x3c, !PT ;  /* 0x0000008485850212 */ /* 0x001fc800078e3cff */
[----:B------:R-:W-:-:S04]  /*4710*/  @P0 LOP3.LUT R132, R133, R132, RZ, 0x3c, !PT ;  /* 0x0000008485840212 */ /* 0x000fc800078e3cff */
[----:B------:R-:W-:-:S05]  /*4720*/  @P0 LOP3.LUT R133, R133, R132, RZ, 0x3c, !PT ;  /* 0x0000008485850212 */ /* 0x000fca00078e3cff */
[----:B------:R5:W4:Y:S04]  /*4730*/  @P0 LDG.E.U16 R237, desc[UR18][R132.64] ;  /* 0x0000001284ed0981 */ /* 0x000b28000c1e1500 */
[----:B------:R-:W2:Y:S01]  /*4740*/  LDL R133, [R1+0x1c4] ;  /* 0x0001c40001857983 */ /* 0x000ea20000100800 */
[C---:B------:R-:W-:Y:S02]  /*4750*/  ISETP.GT.AND P1, PT, R145.reuse, 0x19, PT ;  /* 0x000000199100780c */ /* 0x040fe40003f24270 */
[----:B------:R-:W-:Y:S02]  /*4760*/  ISETP.GT.AND P2, PT, R145, 0x1a, PT ;  /* 0x0000001a9100780c */ /* 0x000fe40003f44270 */
[----:B------:R-:W-:Y:S02]  /*4770*/  PRMT R235, RZ, 0x7610, R235 ;  /* 0x00007610ffeb7816 */ /* 0x000fe400000000eb */
[----:B------:R-:W-:-:S07]  /*4780*/  PRMT R233, RZ, 0x7610, R233 ;  /* 0x00007610ffe97816 */ /* 0x000fce00000000e9 */
[----:B-----5:R-:W-:Y:S01]  /*4790*/  @P1 IMAD.MOV.U32 R132, RZ, RZ, R135 ;  /* 0x000000ffff841224 */ /* 0x020fe200078e0087 */
[C---:B------:R-:W-:Y:S01]  /*47a0*/  ISETP.GT.AND P3, PT, R145.reuse, 0x1b, PT ;  /* 0x0000001b9100780c */ /* 0x040fe20003f64270 */
[----:B------:R-:W5:Y:S04]  /*47b0*/  LDL R135, [R1+0x1a0] ;  /* 0x0001a00001877983 */ /* 0x000f680000100800 */
[----:B--2---:R3:W2:Y:S02]  /*47c0*/  @P1 LDG.E.U16 R235, desc[UR18][R132.64] ;  /* 0x0000001284eb1981 */ /* 0x0046a4000c1e1500 */
[----:B---3--:R-:W-:Y:S02]  /*47d0*/  @P2 IMAD.MOV.U32 R132, RZ, RZ, R129 ;  /* 0x000000ffff842224 */ /* 0x008fe400078e0081 */
[----:B------:R-:W-:Y:S01]  /*47e0*/  @P2 IMAD.MOV.U32 R133, RZ, RZ, R134 ;  /* 0x000000ffff852224 */ /* 0x000fe200078e0086 */
[----:B------:R-:W-:Y:S01]  /*47f0*/  PRMT R232, RZ, 0x7610, R232 ;  /* 0x00007610ffe87816 */ /* 0x000fe200000000e8 */
[----:B------:R-:W3:Y:S04]  /*4800*/  LDL R134, [R1+0x194] ;  /* 0x0001940001867983 */ /* 0x000ee80000100800 */
[----:B------:R0:W2:Y:S01]  /*4810*/  @P2 LDG.E.U16 R233, desc[UR18][R132.64] ;  /* 0x0000001284e92981 */ /* 0x0000a2000c1e1500 */
[----:B------:R-:W-:-:S02]  /*4820*/  ISETP.GT.AND P0, PT, R145, 0x1c, PT ;  /* 0x0000001c9100780c */ /* 0x000fc40003f04270 */
[----:B------:R-:W-:Y:S01]  /*4830*/  PRMT R231, RZ, 0x7610, R231 ;  /* 0x00007610ffe77816 */ /* 0x000fe200000000e7 */
[----:B------:R-:W4:Y:S04]  /*4840*/  LDL R129, [R1+0x198] ;  /* 0x0001980001817983 */ /* 0x000f280000100800 */
[----:B------:R-:W0:Y:S04]  /*4850*/  LDL R132, [R1+0x1b4] ;  /* 0x0001b40001847983 */ /* 0x000e280000100800 */
[----:B------:R-:W0:Y:S02]  /*4860*/  LDL R133, [R1+0x1b8] ;  /* 0x0001b80001857983 */ /* 0x000e240000100800 */
[----:B0-----:R-:W-:-:S04]  /*4870*/  @P3 LOP3.LUT R133, R133, R132, RZ, 0x3c, !PT ;  /* 0x0000008485853212 */ /* 0x001fc800078e3cff */
[----:B------:R-:W-:-:S04]  /*4880*/  @P3 LOP3.LUT R132, R133, R132, RZ, 0x3c, !PT ;  /* 0x0000008485843212 */ /* 0x000fc800078e3cff */
[----:B------:R-:W-:-:S05]  /*4890*/  @P3 LOP3.LUT R133, R133, R132, RZ, 0x3c, !PT ;  /* 0x0000008485853212 */ /* 0x000fca00078e3cff */
[----:B------:R0:W2:Y:S04]  /*48a0*/  @P3 LDG.E.U16 R232, desc[UR18][R132.64] ;  /* 0x0000001284e83981 */ /* 0x0000a8000c1e1500 */
[----:B------:R-:W0:Y:S04]  /*48b0*/  LDL R132, [R1+0x1ac] ;  /* 0x0001ac0001847983 */ /* 0x000e280000100800 */
[----:B------:R-:W0:Y:S02]  /*48c0*/  LDL R133, [R1+0x1b0] ;  /* 0x0001b00001857983 */ /* 0x000e240000100800 */
[----:B0-----:R-:W-:-:S04]  /*48d0*/  @P0 LOP3.LUT R133, R133, R132, RZ, 0x3c, !PT ;  /* 0x0000008485850212 */ /* 0x001fc800078e3cff */
[----:B------:R-:W-:-:S04]  /*48e0*/  @P0 LOP3.LUT R132, R133, R132, RZ, 0x3c, !PT ;  /* 0x0000008485840212 */ /* 0x000fc800078e3cff */
[----:B------:R-:W-:-:S05]  /*48f0*/  @P0 LOP3.LUT R133, R133, R132, RZ, 0x3c, !PT ;  /* 0x0000008485850212 */ /* 0x000fca00078e3cff */
[----:B------:R0:W2:Y:S04]  /*4900*/  @P0 LDG.E.U16 R231, desc[UR18][R132.64] ;  /* 0x0000001284e70981 */ /* 0x0000a8000c1e1500 */
[----:B------:R-:W0:Y:S04]  /*4910*/  LDL R132, [R1+0x1a4] ;  /* 0x0001a40001847983 */ /* 0x000e280000100800 */
[----:B------:R-:W0:Y:S01]  /*4920*/  LDL R133, [R1+0x1a8] ;  /* 0x0001a80001857983 */ /* 0x000e220000100800 */
[----:B------:R-:W-:Y:S02]  /*4930*/  ISETP.GT.AND P1, PT, R145, 0x1d, PT ;  /* 0x0000001d9100780c */ /* 0x000fe40003f24270 */
[----:B------:R-:W-:-:S11]  /*4940*/  PRMT R229, RZ, 0x7610, R229 ;  /* 0x00007610ffe57816 */ /* 0x000fd600000000e5 */
[----:B0-----:R-:W-:-:S04]  /*4950*/  @P1 LOP3.LUT R133, R133, R132, RZ, 0x3c, !PT ;  /* 0x0000008485851212 */ /* 0x001fc800078e3cff */
[----:B------:R-:W-:-:S04]  /*4960*/  @P1 LOP3.LUT R132, R133, R132, RZ, 0x3c, !PT ;  /* 0x0000008485841212 */ /* 0x000fc800078e3cff */
[----:B------:R-:W-:-:S05]  /*4970*/  @P1 LOP3.LUT R133, R133, R132, RZ, 0x3c, !PT ;  /* 0x0000008485851212 */ /* 0x000fca00078e3cff */
[----:B------:R5:W2:Y:S04]  /*4980*/  @P1 LDG.E.U16 R229, desc[UR18][R132.64] ;  /* 0x0000001284e51981 */ /* 0x000aa8000c1e1500 */
[----:B------:R-:W3:Y:S01]  /*4990*/  LDL R133, [R1+0x19c] ;  /* 0x00019c0001857983 */ /* 0x000ee20000100800 */
[C---:B------:R-:W-:Y:S02]  /*49a0*/  ISETP.GT.AND P2, PT, R145.reuse, 0x1e, PT ;  /* 0x0000001e9100780c */ /* 0x040fe40003f44270 */
[----:B------:R-:W-:Y:S02]  /*49b0*/  ISETP.GT.AND P3, PT, R145, 0x1f, PT ;  /* 0x0000001f9100780c */ /* 0x000fe40003f64270 */
[----:B------:R-:W-:Y:S02]  /*49c0*/  PRMT R227, RZ, 0x7610, R227 ;  /* 0x00007610ffe37816 */ /* 0x000fe400000000e3 */
[----:B------:R-:W-:-:S07]  /*49d0*/  PRMT R225, RZ, 0x7610, R225 ;  /* 0x00007610ffe17816 */ /* 0x000fce00000000e1 */
[----:B-----5:R-:W-:Y:S01]  /*49e0*/  @P2 IMAD.MOV.U32 R132, RZ, RZ, R135 ;  /* 0x000000ffff842224 */ /* 0x020fe200078e0087 */
[C---:B------:R-:W-:Y:S01]  /*49f0*/  ISETP.GT.AND P0, PT, R145.reuse, 0x20, PT ;  /* 0x000000209100780c */ /* 0x040fe20003f04270 */
[----:B------:R-:W5:Y:S04]  /*4a00*/  LDL R135, [R1+0x178] ;  /* 0x0001780001877983 */ /* 0x000f680000100800 */
[----:B---3--:R4:W3:Y:S02]  /*4a10*/  @P2 LDG.E.U16 R227, desc[UR18][R132.64] ;  /* 0x0000001284e32981 */ /* 0x0088e4000c1e1500 */
[----:B----4-:R-:W-:Y:S02]  /*4a20*/  @P3 IMAD.MOV.U32 R132, RZ, RZ, R129 ;  /* 0x000000ffff843224 */ /* 0x010fe400078e0081 */
[----:B------:R-:W-:Y:S01]  /*4a30*/  @P3 IMAD.MOV.U32 R133, RZ, RZ, R134 ;  /* 0x000000ffff853224 */ /* 0x000fe200078e0086 */
[----:B------:R-:W-:Y:S01]  /*4a40*/  PRMT R223, RZ, 0x7610, R223 ;  /* 0x00007610ffdf7816 */ /* 0x000fe200000000df */
[----:B------:R-:W4:Y:S04]  /*4a50*/  LDL R134, [R1+0x16c] ;  /* 0x00016c0001867983 */ /* 0x000f280000100800 */
[----:B------:R0:W3:Y:S01]  /*4a60*/  @P3 LDG.E.U16 R225, desc[UR18][R132.64] ;  /* 0x0000001284e13981 */ /* 0x0000e2000c1e1500 */
[----:B------:R-:W-:-:S02]  /*4a70*/  ISETP.GT.AND P1, PT, R145, 0x21, PT ;  /* 0x000000219100780c */ /* 0x000fc40003f24270 */
[----:B------:R-:W-:Y:S01]  /*4a80*/  PRMT R221, RZ, 0x7610, R221 ;  /* 0x00007610ffdd7816 */ /* 0x000fe200000000dd */
        /* <DEDUP_REMOVED lines=30> */
[----:B--2---:R-:W-:Y:S02]  /*4c70*/  @P0 IMAD.MOV.U32 R132, RZ, RZ, R129 ;  /* 0x000000ffff840224 */ /* 0x004fe400078e0081 */
[----:B------:R-:W-:Y:S01]  /*4c80*/  @P0 IMAD.MOV.U32 R133, RZ, RZ, R134 ;  /* 0x000000ffff850224 */ /* 0x000fe200078e0086 */
        /* <DEDUP_REMOVED lines=39> */
[----:B------:R0:W4:Y:S01]  /*4f00*/  @P1 LDG.E.U16 R205, desc[UR18][R132.64] ;  /* 0x0000001284cd1981 */ /* 0x000122000c1e1500 */
        /* <DEDUP_REMOVED lines=32> */
[----:B--2---:R-:W-:Y:S02]  /*5110*/  @P2 IMAD.MOV.U32 R132, RZ, RZ, R129 ;  /* 0x000000ffff842224 */ /* 0x004fe400078e0081 */
[----:B------:R-:W-:Y:S01]  /*5120*/  @P2 IMAD.MOV.U32 R133, RZ, RZ, R134 ;  /* 0x000000ffff852224 */ /* 0x000fe200078e0086 */
[----:B------:R-:W-:Y:S01]  /*5130*/  PRMT R195, RZ, 0x7610, R195 ;  /* 0x00007610ffc37816 */ /* 0x000fe200000000c3 */
[----:B------:R-:W2:Y:S04]  /*5140*/  LDL R134, [R1+0xf4] ;  /* 0x0000f40001867983 */ /* 0x000ea80000100800 */
[----:B------:R0:W3:Y:S01]  /*5150*/  @P2 LDG.E.U16 R196, desc[UR18][R132.64] ;  /* 0x0000001284c42981 */ /* 0x0000e2000c1e1500 */
        /* <DEDUP_REMOVED lines=32> */
[----:B----4-:R-:W-:Y:S02]  /*5360*/  @P3 IMAD.MOV.U32 R132, RZ, RZ, R129 ;  /* 0x000000ffff843224 */ /* 0x010fe400078e0081 */
[----:B------:R-:W-:Y:S01]  /*5370*/  @P3 IMAD.MOV.U32 R133, RZ, RZ, R134 ;  /* 0x000000ffff853224 */ /* 0x000fe200078e0086 */
[----:B------:R-:W-:Y:S01]  /*5380*/  PRMT R185, RZ, 0x7610, R185 ;  /* 0x00007610ffb97816 */ /* 0x000fe200000000b9 */
[----:B------:R-:W4:Y:S04]  /*5390*/  LDL R134, [R1+0xcc] ;  /* 0x0000cc0001867983 */ /* 0x000f280000100800 */
[----:B------:R0:W2:Y:S01]  /*53a0*/  @P3 LDG.E.U16 R186, desc[UR18][R132.64] ;  /* 0x0000001284ba3981 */ /* 0x0000a2000c1e1500 */
        /* <DEDUP_REMOVED lines=146> */
[----:B------:R-:W5:Y:S04]  /*5cd0*/  LDL R134, [R1+0x38] ;  /* 0x0000380001867983 */ /* 0x000f680000100800 */
        /* <DEDUP_REMOVED lines=14> */
[----:B-----5:R4:W5:Y:S04]  /*5dc0*/  @P3 LDG.E.U16 R137, desc[UR18][R134.64] ;  /* 0x0000001286893981 */ /* 0x020968000c1e1500 */
[----:B------:R-:W3:Y:S01]  /*5dd0*/  LDL R135, [R1+0x2c] ;  /* 0x00002c0001877983 */ /* 0x000ee20000100800 */
[----:B0-----:R-:W-:-:S04]  /*5de0*/  @P1 LOP3.LUT R133, R133, R132, RZ, 0x3c, !PT ;  /* 0x0000008485851212 */ /* 0x001fc800078e3cff */
[----:B------:R-:W-:-:S04]  /*5df0*/  @P1 LOP3.LUT R132, R133, R132, RZ, 0x3c, !PT ;  /* 0x0000008485841212 */ /* 0x000fc800078e3cff */
[----:B------:R-:W-:-:S05]  /*5e00*/  @P1 LOP3.LUT R133, R133, R132, RZ, 0x3c, !PT ;  /* 0x0000008485851212 */ /* 0x000fca00078e3cff */
[----:B------:R0:W5:Y:S04]  /*5e10*/  @P1 LDG.E.U16 R141, desc[UR18][R132.64] ;  /* 0x00000012848d1981 */ /* 0x000168000c1e1500 */
[----:B------:R-:W0:Y:S04]  /*5e20*/  LDL R132, [R1+0x3c] ;  /* 0x00003c0001847983 */ /* 0x000e280000100800 */
[----:B------:R-:W0:Y:S01]  /*5e30*/  LDL R133, [R1+0x40] ;  /* 0x0000400001857983 */ /* 0x000e220000100800 */
[C---:B------:R-:W-:Y:S02]  /*5e40*/  ISETP.GT.AND P2, PT, R145.reuse, 0x4a, PT ;  /* 0x0000004a9100780c */ /* 0x040fe40003f44270 */
[----:B------:R-:W-:-:S02]  /*5e50*/  ISETP.GT.AND P0, PT, R145, 0x4c, PT ;  /* 0x0000004c9100780c */ /* 0x000fc40003f04270 */
[----:B------:R-:W-:-:S11]  /*5e60*/  PRMT R139, RZ, 0x7610, R139 ;  /* 0x00007610ff8b7816 */ /* 0x000fd6000000008b */
[----:B----4-:R-:W-:Y:S01]  /*5e70*/  @P0 IMAD.MOV.U32 R134, RZ, RZ, R129 ;  /* 0x000000ffff860224 */ /* 0x010fe200078e0081 */
[----:B------:R-:W-:Y:S01]  /*5e80*/  ISETP.GT.AND P1, PT, R145, 0x4d, PT ;  /* 0x0000004d9100780c */ /* 0x000fe20003f24270 */
[----:B------:R-:W4:Y:S01]  /*5e90*/  LDL R129, [R1+0x8] ;  /* 0x0000080001817983 */ /* 0x000f220000100800 */
[----:B0-----:R-:W-:-:S04]  /*5ea0*/  @P2 LOP3.LUT R133, R133, R132, RZ, 0x3c, !PT ;  /* 0x0000008485852212 */ /* 0x001fc800078e3cff */
[----:B------:R-:W-:-:S04]  /*5eb0*/  @P2 LOP3.LUT R132, R133, R132, RZ, 0x3c, !PT ;  /* 0x0000008485842212 */ /* 0x000fc800078e3cff */
[----:B------:R-:W-:-:S05]  /*5ec0*/  @P2 LOP3.LUT R133, R133, R132, RZ, 0x3c, !PT ;  /* 0x0000008485852212 */ /* 0x000fca00078e3cff */
[----:B------:R0:W5:Y:S02]  /*5ed0*/  @P2 LDG.E.U16 R139, desc[UR18][R132.64] ;  /* 0x00000012848b2981 */ /* 0x000164000c1e1500 */
[----:B0-----:R-:W-:-:S06]  /*5ee0*/  PRMT R133, RZ, 0x7610, R133 ;  /* 0x00007610ff857816 */ /* 0x001fcc0000000085 */
[----:B---3--:R0:W3:Y:S04]  /*5ef0*/  @P0 LDG.E.U16 R133, desc[UR18][R134.64] ;  /* 0x0000001286850981 */ /* 0x0080e8000c1e1500 */
        /* <DEDUP_REMOVED lines=30> */
[----:B------:R4:W5:Y:S04]  /*60e0*/  @P0 LDG.E.U16 R140, desc[UR18][R134.64] ;  /* 0x00000012868c0981 */ /* 0x000968000c1e1500 */
[----:B------:R-:W2:Y:S01]  /*60f0*/  LDL R135, [R1+0x4] ;  /* 0x0000040001877983 */ /* 0x000ea20000100800 */
[C---:B------:R-:W-:Y:S02]  /*6100*/  ISETP.GT.AND P1, PT, R145.reuse, 0x51, PT ;  /* 0x000000519100780c */ /* 0x040fe40003f24270 */
[C---:B------:R-:W-:Y:S02]  /*6110*/  ISETP.GT.AND P2, PT, R145.reuse, 0x52, PT ;  /* 0x000000529100780c */ /* 0x040fe40003f44270 */
[----:B------:R-:W-:Y:S02]  /*6120*/  PRMT R142, RZ, 0x7610, R142 ;  /* 0x00007610ff8e7816 */ /* 0x000fe4000000008e */
[----:B------:R-:W-:-:S02]  /*6130*/  ISETP.GT.AND P3, PT, R145, 0x53, PT ;  /* 0x000000539100780c */ /* 0x000fc40003f64270 */
[----:B------:R-:W-:-:S05]  /*6140*/  PRMT R144, RZ, 0x7610, R144 ;  /* 0x00007610ff907816 */ /* 0x000fca0000000090 */
[----:B----4-:R-:W-:Y:S01]  /*6150*/  @P1 IMAD.MOV.U32 R134, RZ, RZ, R129 ;  /* 0x000000ffff861224 */ /* 0x010fe200078e0081 */
[----:B------:R-:W-:Y:S02]  /*6160*/  ISETP.GT.AND P0, PT, R145, 0x54, PT ;  /* 0x000000549100780c */ /* 0x000fe40003f04270 */
[----:B------:R-:W-:Y:S02]  /*6170*/  PRMT R146, RZ, 0x7610, R146 ;  /* 0x00007610ff927816 */ /* 0x000fe40000000092 */
[----:B------:R-:W-:Y:S02]  /*6180*/  PRMT R148, RZ, 0x7610, R148 ;  /* 0x00007610ff947816 */ /* 0x000fe40000000094 */
[----:B------:R-:W-:Y:S02]  /*6190*/  PRMT R150, RZ, 0x7610, R150 ;  /* 0x00007610ff967816 */ /* 0x000fe40000000096 */
[----:B------:R-:W-:Y:S02]  /*61a0*/  PRMT R152, RZ, 0x7610, R152 ;  /* 0x00007610ff987816 */ /* 0x000fe40000000098 */
[----:B------:R-:W-:-:S02]  /*61b0*/  PRMT R154, RZ, 0x7610, R154 ;  /* 0x00007610ff9a7816 */ /* 0x000fc4000000009a */
[----:B------:R-:W-:Y:S02]  /*61c0*/  PRMT R156, RZ, 0x7610, R156 ;  /* 0x00007610ff9c7816 */ /* 0x000fe4000000009c */
        /* <DEDUP_REMOVED lines=10> */
[----:B------:R-:W-:-:S02]  /*6270*/  ISETP.GT.AND P4, PT, R145, 0x64, PT ;  /* 0x000000649100780c */ /* 0x000fc40003f84270 */
        /* <DEDUP_REMOVED lines=15> */
[----:B------:R-:W-:Y:S01]  /*6370*/  PRMT R210, RZ, 0x7610, R210 ;  /* 0x00007610ffd27816 */ /* 0x000fe200000000d2 */
[----:B--2---:R0:W2:Y:S01]  /*6380*/  @P1 LDG.E.U16 R142, desc[UR18][R134.64] ;  /* 0x00000012868e1981 */ /* 0x0040a2000c1e1500 */
[----:B------:R-:W-:Y:S01]  /*6390*/  ISETP.GT.AND P1, PT, R145, 0x55, PT ;  /* 0x000000559100780c */ /* 0x000fe20003f24270 */
[----:B0-----:R-:W-:Y:S02]  /*63a0*/  @P2 IMAD.MOV.U32 R134, RZ, RZ, R121 ;  /* 0x000000ffff862224 */ /* 0x001fe400078e0079 */
[----:B------:R-:W-:-:S05]  /*63b0*/  @P2 IMAD.MOV.U32 R135, RZ, RZ, R72 ;  /* 0x000000ffff872224 */ /* 0x000fca00078e0048 */
[----:B------:R0:W4:Y:S01]  /*63c0*/  @P2 LDG.E.U16 R144, desc[UR18][R134.64] ;  /* 0x0000001286902981 */ /* 0x000122000c1e1500 */
[----:B------:R-:W-:Y:S01]  /*63d0*/  ISETP.GT.AND P2, PT, R145, 0x56, PT ;  /* 0x000000569100780c */ /* 0x000fe20003f44270 */
[----:B0-----:R-:W-:Y:S02]  /*63e0*/  @P3 IMAD.MOV.U32 R134, RZ, RZ, R84 ;  /* 0x000000ffff863224 */ /* 0x001fe400078e0054 */
[----:B------:R-:W-:-:S05]  /*63f0*/  @P3 IMAD.MOV.U32 R135, RZ, RZ, R46 ;  /* 0x000000ffff873224 */ /* 0x000fca00078e002e */
[----:B------:R0:W3:Y:S01]  /*6400*/  @P3 LDG.E.U16 R146, desc[UR18][R134.64] ;  /* 0x0000001286923981 */ /* 0x0000e2000c1e1500 */
        /* <DEDUP_REMOVED lines=19> */
[----:B------:R0:W2:Y:S01]  /*6540*/  @P0 LDG.E.U16 R156, desc[UR18][R134.64] ;  /* 0x00000012869c0981 */ /* 0x0000a2000c1e1500 */
        /* <DEDUP_REMOVED lines=31> */
[----:B------:R0:W4:Y:S02]  /*6740*/  @P0 LDG.E.U16 R172, desc[UR18][R134.64] ;  /* 0x0000001286ac0981 */ /* 0x000124000c1e1500 */
        /* <DEDUP_REMOVED lines=34> */
[----:B------:R0:W3:Y:S02]  /*6970*/  @P1 LDG.E.U16 R190, desc[UR18][R134.64] ;  /* 0x0000001286be1981 */ /* 0x0000e4000c1e1500 */
        /* <DEDUP_REMOVED lines=13> */
[----:B------:R0:W3:Y:S01]  /*6a50*/  @P1 LDG.E.U16 R200, desc[UR18][R134.64] ;  /* 0x0000001286c81981 */ /* 0x0000e2000c1e1500 */
[----:B------:R-:W-:-:S04]  /*6a60*/  ISETP.GT.AND P1, PT, R145, 0x6f, PT ;  /* 0x0000006f9100780c */ /* 0x000fc80003f24270 */
        /* <DEDUP_REMOVED lines=19> */
[----:B------:R-:W-:Y:S02]  /*6ba0*/  ISETP.GT.AND P0, PT, R145, 0x74, PT ;  /* 0x000000749100780c */ /* 0x000fe40003f04270 */
[----:B------:R-:W-:Y:S01]  /*6bb0*/  PRMT R212, RZ, 0x7610, R212 ;  /* 0x00007610ffd47816 */ /* 0x000fe200000000d4 */
[----:B0-----:R-:W-:Y:S02]  /*6bc0*/  @P1 IMAD.MOV.U32 R134, RZ, RZ, R63 ;  /* 0x000000ffff861224 */ /* 0x001fe400078e003f */
[----:B------:R-:W-:Y:S01]  /*6bd0*/  @P1 IMAD.MOV.U32 R135, RZ, RZ, R117 ;  /* 0x000000ffff871224 */ /* 0x000fe200078e0075 */
[----:B------:R-:W-:-:S04]  /*6be0*/  PRMT R214, RZ, 0x7610, R214 ;  /* 0x00007610ffd67816 */ /* 0x000fc800000000d6 */
[----:B------:R0:W3:Y:S01]  /*6bf0*/  @P1 LDG.E.U16 R212, desc[UR18][R134.64] ;  /* 0x0000001286d41981 */ /* 0x0000e2000c1e1500 */
[----:B------:R-:W-:Y:S02]  /*6c00*/  ISETP.GT.AND P1, PT, R145, 0x78, PT ;  /* 0x000000789100780c */ /* 0x000fe40003f24270 */
        /* <DEDUP_REMOVED lines=25> */
[----:B------:R-:W1:Y:S01]  /*6da0*/  S2R R129, SR_TID.X ;  /* 0x0000000000817919 */ /* 0x000e620000002100 */
[----:B0-----:R-:W-:Y:S02]  /*6db0*/  @P1 IMAD.MOV.U32 R134, RZ, RZ, R114 ;  /* 0x000000ffff861224 */ /* 0x001fe400078e0072 */
[----:B------:R-:W-:Y:S01]  /*6dc0*/  @P1 IMAD.MOV.U32 R135, RZ, RZ, R22 ;  /* 0x000000ffff871224 */ /* 0x000fe200078e0016 */
[----:B------:R-:W-:-:S04]  /*6dd0*/  PRMT R226, RZ, 0x7610, R226 ;  /* 0x00007610ffe27816 */ /* 0x000fc800000000e2 */
[----:B------:R0:W3:Y:S01]  /*6de0*/  @P1 LDG.E.U16 R224, desc[UR18][R134.64] ;  /* 0x0000001286e01981 */ /* 0x0000e2000c1e1500 */
[----:B------:R-:W-:Y:S01]  /*6df0*/  ISETP.GT.AND P1, PT, R145, 0x7b, PT ;  /* 0x0000007b9100780c */ /* 0x000fe20003f24270 */
[----:B0-----:R-:W-:Y:S02]  /*6e00*/  @P0 IMAD.MOV.U32 R134, RZ, RZ, R59 ;  /* 0x000000ffff860224 */ /* 0x001fe400078e003b */
[----:B------:R-:W-:-:S05]  /*6e10*/  @P0 IMAD.MOV.U32 R135, RZ, RZ, R106 ;  /* 0x000000ffff870224 */ /* 0x000fca00078e006a */
[----:B------:R0:W3:Y:S01]  /*6e20*/  @P0 LDG.E.U16 R226, desc[UR18][R134.64] ;  /* 0x0000001286e20981 */ /* 0x0000e2000c1e1500 */
[----:B------:R-:W-:Y:S02]  /*6e30*/  ISETP.GT.AND P0, PT, R145, 0x7c, PT ;  /* 0x0000007c9100780c */ /* 0x000fe40003f04270 */
[----:B------:R-:W-:Y:S02]  /*6e40*/  PRMT R228, RZ, 0x7610, R228 ;  /* 0x00007610ffe47816 */ /* 0x000fe400000000e4 */
[----:B0-----:R-:W-:Y:S02]  /*6e50*/  @P1 IMAD.MOV.U32 R134, RZ, RZ, R55 ;  /* 0x000000ffff861224 */ /* 0x001fe400078e0037 */
[----:B------:R-:W-:Y:S01]  /*6e60*/  @P1 IMAD.MOV.U32 R135, RZ, RZ, R11 ;  /* 0x000000ffff871224 */ /* 0x000fe200078e000b */
[----:B------:R-:W-:-:S04]  /*6e70*/  PRMT R230, RZ, 0x7610, R230 ;  /* 0x00007610ffe67816 */ /* 0x000fc800000000e6 */
[----:B------:R0:W3:Y:S01]  /*6e80*/  @P1 LDG.E.U16 R228, desc[UR18][R134.64] ;  /* 0x0000001286e41981 */ /* 0x0000e2000c1e1500 */
[C---:B------:R-:W-:Y:S02]  /*6e90*/  ISETP.GT.AND P1, PT, R145.reuse, 0x7d, PT ;  /* 0x0000007d9100780c */ /* 0x040fe40003f24270 */
[----:B------:R-:W-:Y:S01]  /*6ea0*/  ISETP.GT.AND P2, PT, R145, 0x7e, PT ;  /* 0x0000007e9100780c */ /* 0x000fe20003f44270 */
[----:B0-----:R-:W-:Y:S02]  /*6eb0*/  @P0 IMAD.MOV.U32 R134, RZ, RZ, R95 ;  /* 0x000000ffff860224 */ /* 0x001fe400078e005f */
[----:B------:R-:W-:-:S05]  /*6ec0*/  @P0 IMAD.MOV.U32 R135, RZ, RZ, R9 ;  /* 0x000000ffff870224 */ /* 0x000fca00078e0009 */
[----:B------:R1:W3:Y:S01]  /*6ed0*/  @P0 LDG.E.U16 R230, desc[UR18][R134.64] ;  /* 0x0000001286e60981 */ /* 0x0002e2000c1e1500 */
[----:B------:R-:W-:Y:S02]  /*6ee0*/  ISETP.GT.AND P3, PT, R145, 0x7f, PT ;  /* 0x0000007f9100780c */ /* 0x000fe40003f64270 */
[----:B-1----:R-:W-:Y:S01]  /*6ef0*/  LOP3.LUT R134, R129, 0x7f, RZ, 0xc0, !PT ;  /* 0x0000007f81867812 */ /* 0x002fe200078ec0ff */
[----:B------:R-:W-:Y:S01]  /*6f00*/  @P1 IMAD.MOV.U32 R135, RZ, RZ, R8 ;  /* 0x000000ffff871224 */ /* 0x000fe200078e0008 */
[----:B------:R-:W-:Y:S01]  /*6f10*/  PRMT R234, RZ, 0x7610, R234 ;  /* 0x00007610ffea7816 */ /* 0x000fe200000000ea */
[----:B------:R-:W5:Y:S01]  /*6f20*/  LDL.LU R129, [R1+0x2a0] ;  /* 0x0002a00001817983 */ /* 0x000f620000300800 */
[----:B------:R-:W-:Y:S01]  /*6f30*/  ISETP.GE.AND P0, PT, R134, R145, PT ;  /* 0x000000918600720c */ /* 0x000fe20003f06270 */
[----:B------:R-:W-:Y:S01]  /*6f40*/  @P1 IMAD.MOV.U32 R134, RZ, RZ, R53 ;  /* 0x000000ffff861224 */ /* 0x000fe200078e0035 */
[----:B------:R-:W-:-:S06]  /*6f50*/  PRMT R145, RZ, 0x7610, R145 ;  /* 0x00007610ff917816 */ /* 0x000fcc0000000091 */
[----:B------:R0:W3:Y:S01]  /*6f60*/  @P1 LDG.E.U16 R145, desc[UR18][R134.64] ;  /* 0x0000001286911981 */ /* 0x0000e2000c1e1500 */
[----:B------:R-:W-:Y:S01]  /*6f70*/  PRMT R236, RZ, 0x7610, R236 ;  /* 0x00007610ffec7816 */ /* 0x000fe200000000ec */
[----:B0-----:R-:W-:Y:S02]  /*6f80*/  @P2 IMAD.MOV.U32 R134, RZ, RZ, R123 ;  /* 0x000000ffff862224 */ /* 0x001fe400078e007b */
[----:B------:R-:W-:-:S05]  /*6f90*/  @P2 IMAD.MOV.U32 R135, RZ, RZ, R7 ;  /* 0x000000ffff872224 */ /* 0x000fca00078e0007 */
[----:B------:R0:W3:Y:S02]  /*6fa0*/  @P2 LDG.E.U16 R234, desc[UR18][R134.64] ;  /* 0x0000001286ea2981 */ /* 0x0000e4000c1e1500 */
[----:B0-----:R-:W-:Y:S02]  /*6fb0*/  @P3 IMAD.MOV.U32 R134, RZ, RZ, R51 ;  /* 0x000000ffff863224 */ /* 0x001fe400078e0033 */
[----:B------:R-:W-:-:S05]  /*6fc0*/  @P3 IMAD.MOV.U32 R135, RZ, RZ, R6 ;  /* 0x000000ffff873224 */ /* 0x000fca00078e0006 */
[----:B------:R0:W3:Y:S01]  /*6fd0*/  @P3 LDG.E.U16 R236, desc[UR18][R134.64] ;  /* 0x0000001286ec3981 */ /* 0x0000e2000c1e1500 */
[----:B------:R-:W-:Y:S01]  /*6fe0*/  BAR.SYNC.DEFER_BLOCKING 0x0 ;  /* 0x0000000000007b1d */ /* 0x000fe20000010000 */
[----:B------:R-:W-:Y:S01]  /*6ff0*/  PRMT R238, RZ, 0x7610, R238 ;  /* 0x00007610ffee7816 */ /* 0x000fe200000000ee */
[----:B0-----:R-:W-:Y:S02]  /*7000*/  @!P0 IMAD.MOV.U32 R134, RZ, RZ, R93 ;  /* 0x000000ffff868224 */ /* 0x001fe400078e005d */
[----:B------:R-:W-:Y:S01]  /*7010*/  @!P0 IMAD.MOV.U32 R135, RZ, RZ, R5 ;  /* 0x000000ffff878224 */ /* 0x000fe200078e0005 */
[----:B------:R-:W-:Y:S02]  /*7020*/  PRMT R240, RZ, 0x7610, R240 ;  /* 0x00007610fff07816 */ /* 0x000fe400000000f0 */
[----:B------:R-:W-:Y:S02]  /*7030*/  PRMT R242, RZ, 0x7610, R242 ;  /* 0x00007610fff27816 */ /* 0x000fe400000000f2 */
[----:B------:R0:W3:Y:S02]  /*7040*/  @!P0 LDG.E.U16 R238, desc[UR18][R134.64] ;  /* 0x0000001286ee8981 */ /* 0x0000e4000c1e1500 */
[----:B0-----:R-:W-:-:S02]  /*7050*/  @!P0 IMAD.MOV.U32 R134, RZ, RZ, R49 ;  /* 0x000000ffff868224 */ /* 0x001fc400078e0031 */
[----:B------:R-:W-:-:S05]  /*7060*/  @!P0 IMAD.MOV.U32 R135, RZ, RZ, R4 ;  /* 0x000000ffff878224 */ /* 0x000fca00078e0004 */
[----:B------:R0:W3:Y:S01]  /*7070*/  @!P0 LDG.E.U16 R240, desc[UR18][R134.64] ;  /* 0x0000001286f08981 */ /* 0x0000e2000c1e1500 */
[----:B------:R-:W-:Y:S01]  /*7080*/  PRMT R244, RZ, 0x7610, R244 ;  /* 0x00007610fff47816 */ /* 0x000fe200000000f4 */
[----:B0-----:R-:W-:Y:S02]  /*7090*/  @!P0 IMAD.MOV.U32 R134, RZ, RZ, R113 ;  /* 0x000000ffff868224 */ /* 0x001fe400078e0071 */
        /* <DEDUP_REMOVED lines=17> */
[----:B------:R0:W3:Y:S02]  /*71b0*/  @!P0 LDG.E.U16 R250, desc[UR18][R134.64] ;  /* 0x0000001286fa8981 */ /* 0x0000e4000c1e1500 */
[----:B0-----:R-:W-:Y:S02]  /*71c0*/  @!P0 IMAD.MOV.U32 R134, RZ, RZ, R17 ;  /* 0x000000ffff868224 */ /* 0x001fe400078e0011 */
[----:B------:R-:W-:-:S05]  /*71d0*/  @!P0 IMAD.MOV.U32 R135, RZ, RZ, R12 ;  /* 0x000000ffff878224 */ /* 0x000fca00078e000c */
[----:B------:R0:W3:Y:S04]  /*71e0*/  @!P0 LDG.E.U16 R252, desc[UR18][R134.64] ;  /* 0x0000001286fc8981 */ /* 0x0000e8000c1e1500 */
[----:B------:R-:W2:Y:S04]  /*71f0*/  LDL.LU R135, [R1+0x28c] ;  /* 0x00028c0001877983 */ /* 0x000ea80000300800 */
[----:B------:R-:W3:Y:S04]  /*7200*/  LDL.LU R134, [R1] ;  /* 0x0000000001867983 */ /* 0x000ee80000300800 */
[----:B------:R-:W-:Y:S04]  /*7210*/  STS.U16 [R0+UR16+0x800], R2 ;  /* 0x0008000200007988 */ /* 0x000fe80008000410 */
[----:B------:R-:W-:Y:S04]  /*7220*/  STS.U16 [R0+UR16+0xc00], R237 ;  /* 0x000c00ed00007988 */ /* 0x000fe80008000410 */
[----:B-----5:R1:W-:Y:S04]  /*7230*/  STS.U16 [R0+UR16], R129 ;  /* 0x0000008100007988 */ /* 0x0203e80008000410 */
[----:B-1----:R-:W5:Y:S04]  /*7240*/  LDL.LU R129, [R1+0x2d8] ;  /* 0x0002d80001817983 */ /* 0x002f680000300800 */
[----:B------:R-:W5:Y:S04]  /*7250*/  LDL.LU R2, [R1+0x2d4] ;  /* 0x0002d40001027983 */ /* 0x000f680000300800 */
[----:B--2---:R1:W-:Y:S04]  /*7260*/  STS.U16 [R0+UR16+0x400], R135 ;  /* 0x0004008700007988 */ /* 0x0043e80008000410 */
[----:B-1----:R-:W2:Y:S04]  /*7270*/  LDL.LU R135, [R1+0x298] ;  /* 0x0002980001877983 */ /* 0x002ea80000300800 */
[----:B------:R-:W5:Y:S04]  /*7280*/  LDL.LU R237, [R1+0x29c] ;  /* 0x00029c0001ed7983 */ /* 0x000f680000300800 */
[----:B------:R1:W-:Y:S04]  /*7290*/  STS.U16 [R0+UR16+0x1000], R223 ;  /* 0x001000df00007988 */ /* 0x0003e80008000410 */
[----:B------:R-:W-:Y:S01]  /*72a0*/  STS.U16 [R0+UR16+0x1400], R207 ;  /* 0x001400cf00007988 */ /* 0x000fe20008000410 */
[----:B-1----:R-:W-:-:S03]  /*72b0*/  LOP3.LUT R223, R0, 0x10, RZ, 0x3c, !PT ;  /* 0x0000001000df7812 */ /* 0x002fc600078e3cff */
[----:B------:R-:W-:Y:S04]  /*72c0*/  STS.U16 [R0+UR16+0x1800], R193 ;  /* 0x001800c100007988 */ /* 0x000fe80008000410 */
[----:B------:R-:W-:Y:S04]  /*72d0*/  STS.U16 [R0+UR16+0x1c00], R177 ;  /* 0x001c00b100007988 */ /* 0x000fe80008000410 */
[----:B------:R-:W-:Y:S04]  /*72e0*/  STS.U16 [R0+UR16+0x2000], R161 ;  /* 0x002000a100007988 */ /* 0x000fe80008000410 */
[----:B------:R-:W-:Y:S04]  /*72f0*/  STS.U16 [R0+UR16+0x2400], R143 ;  /* 0x0024008f00007988 */ /* 0x000fe80008000410 */
[----:B------:R-:W-:Y:S04]  /*7300*/  STS.U16 [R0+UR16+0x2800], R140 ;  /* 0x0028008c00007988 */ /* 0x000fe80008000410 */
[----:B------:R-:W-:Y:S04]  /*7310*/  STS.U16 [R0+UR16+0x2c00], R156 ;  /* 0x002c009c00007988 */ /* 0x000fe80008000410 */
[----:B----4-:R-:W-:Y:S04]  /*7320*/  STS.U16 [R0+UR16+0x3000], R172 ;  /* 0x003000ac00007988 */ /* 0x010fe80008000410 */
[----:B---3--:R-:W-:Y:S04]  /*7330*/  STS.U16 [R0+UR16+0x3400], R188 ;  /* 0x003400bc00007988 */ /* 0x008fe80008000410 */
[----:B------:R-:W-:Y:S04]  /*7340*/  STS.U16 [R0+UR16+0x3800], R206 ;  /* 0x003800ce00007988 */ /* 0x000fe80008000410 */
[----:B------:R-:W-:Y:S04]  /*7350*/  STS.U16 [R0+UR16+0x3c00], R216 ;  /* 0x003c00d800007988 */ /* 0x000fe80008000410 */
[----:B-----5:R-:W-:Y:S04]  /*7360*/  STS.U16 [R223+UR16+0x80], R237 ;  /* 0x000080eddf007988 */ /* 0x020fe80008000410 */
[----:B------:R1:W-:Y:S04]  /*7370*/  STS.U16 [R223+UR16+0x480], R134 ;  /* 0x00048086df007988 */ /* 0x0003e80008000410 */
[----:B------:R-:W-:Y:S04]  /*7380*/  STS.U16 [R223+UR16+0x880], R251 ;  /* 0x000880fbdf007988 */ /* 0x000fe80008000410 */
[----:B------:R-:W-:Y:S04]  /*7390*/  STS.U16 [R223+UR16+0xc80], R235 ;  /* 0x000c80ebdf007988 */ /* 0x000fe80008000410 */
[----:B-1----:R-:W3:Y:S04]  /*73a0*/  LDL.LU R134, [R1+0x294] ;  /* 0x0002940001867983 */ /* 0x002ee80000300800 */
[----:B------:R-:W-:Y:S04]  /*73b0*/  STS.U16 [R223+UR16+0x1080], R221 ;  /* 0x001080dddf007988 */ /* 0x000fe80008000410 */
[----:B------:R-:W-:Y:S04]  /*73c0*/  STS.U16 [R223+UR16+0x1480], R205 ;  /* 0x001480cddf007988 */ /* 0x000fe80008000410 */
[----:B------:R-:W-:Y:S04]  /*73d0*/  STS.U16 [R223+UR16+0x1880], R191 ;  /* 0x001880bfdf007988 */ /* 0x000fe80008000410 */
[----:B------:R-:W-:Y:S01]  /*73e0*/  STS.U16 [R223+UR16+0x1c80], R175 ;  /* 0x001c80afdf007988 */ /* 0x000fe20008000410 */
[----:B------:R-:W-:-:S03]  /*73f0*/  LOP3.LUT R237, R0, 0x20, RZ, 0x3c, !PT ;  /* 0x0000002000ed7812 */ /* 0x000fc600078e3cff */
[----:B------:R-:W-:Y:S04]  /*7400*/  STS.U16 [R223+UR16+0x2080], R159 ;  /* 0x0020809fdf007988 */ /* 0x000fe80008000410 */
[----:B------:R-:W-:Y:S04]  /*7410*/  STS.U16 [R223+UR16+0x2480], R141 ;  /* 0x0024808ddf007988 */ /* 0x000fe80008000410 */
[----:B------:R-:W-:Y:S04]  /*7420*/  STS.U16 [R223+UR16+0x2880], R142 ;  /* 0x0028808edf007988 */ /* 0x000fe80008000410 */
[----:B------:R-:W-:Y:S04]  /*7430*/  STS.U16 [R223+UR16+0x2c80], R158 ;  /* 0x002c809edf007988 */ /* 0x000fe80008000410 */
[----:B------:R-:W-:Y:S04]  /*7440*/  STS.U16 [R223+UR16+0x3080], R174 ;  /* 0x003080aedf007988 */ /* 0x000fe80008000410 */
[----:B------:R-:W-:Y:S04]  /*7450*/  STS.U16 [R223+UR16+0x3480], R190 ;  /* 0x003480bedf007988 */ /* 0x000fe80008000410 */
[----:B------:R-:W-:Y:S04]  /*7460*/  STS.U16 [R223+UR16+0x3880], R208 ;  /* 0x003880d0df007988 */ /* 0x000fe80008000410 */
[----:B------:R-:W-:Y:S04]  /*7470*/  STS.U16 [R223+UR16+0x3c80], R220 ;  /* 0x003c80dcdf007988 */ /* 0x000fe80008000410 */
[----:B--2---:R-:W-:Y:S04]  /*7480*/  STS.U16 [R237+UR16+0x100], R135 ;  /* 0x00010087ed007988 */ /* 0x004fe80008000410 */
[----:B------:R1:W-:Y:S04]  /*7490*/  STS.U16 [R237+UR16+0x500], R2 ;  /* 0x00050002ed007988 */ /* 0x0003e80008000410 */
[----:B-1----:R-:W2:Y:S04]  /*74a0*/  LDL.LU R2, [R1+0x2d0] ;  /* 0x0002d00001027983 */ /* 0x002ea80000300800 */
[----:B------:R-:W4:Y:S04]  /*74b0*/  LDL.LU R135, [R1+0x290] ;  /* 0x0002900001877983 */ /* 0x000f280000300800 */
[----:B------:R-:W-:Y:S04]  /*74c0*/  STS.U16 [R237+UR16+0x900], R249 ;  /* 0x000900f9ed007988 */ /* 0x000fe80008000410 */
[----:B------:R-:W-:Y:S04]  /*74d0*/  STS.U16 [R237+UR16+0xd00], R233 ;  /* 0x000d00e9ed007988 */ /* 0x000fe80008000410 */
        /* <DEDUP_REMOVED lines=13> */
[----:B---3--:R0:W-:Y:S04]  /*75b0*/  STS.U16 [R140+UR16+0x180], R134 ;  /* 0x000180868c007988 */ /* 0x0081e80008000410 */
[----:B------:R1:W-:Y:S04]  /*75c0*/  STS.U16 [R140+UR16+0x580], R129 ;  /* 0x000580818c007988 */ /* 0x0003e80008000410 */
[----:B------:R-:W-:Y:S04]  /*75d0*/  STS.U16 [R140+UR16+0x980], R247 ;  /* 0x000980f78c007988 */ /* 0x000fe80008000410 */
[----:B------:R-:W-:Y:S04]  /*75e0*/  STS.U16 [R140+UR16+0xd80], R232 ;  /* 0x000d80e88c007988 */ /* 0x000fe80008000410 */
[----:B------:R-:W-:Y:S04]  /*75f0*/  STS.U16 [R140+UR16+0x1180], R217 ;  /* 0x001180d98c007988 */ /* 0x000fe80008000410 */
[----:B------:R-:W-:Y:S04]  /*7600*/  STS.U16 [R140+UR16+0x1580], R201 ;  /* 0x001580c98c007988 */ /* 0x000fe80008000410 */
[----:B------:R-:W-:Y:S04]  /*7610*/  STS.U16 [R140+UR16+0x1980], R186 ;  /* 0x001980ba8c007988 */ /* 0x000fe80008000410 */
[----:B------:R-:W-:Y:S01]  /*7620*/  STS.U16 [R140+UR16+0x1d80], R171 ;  /* 0x001d80ab8c007988 */ /* 0x000fe20008000410 */
[----:B0-----:R-:W-:-:S03]  /*7630*/  LOP3.LUT R134, R0, 0x40, RZ, 0x3c, !PT ;  /* 0x0000004000867812 */ /* 0x001fc600078e3cff */
        /* <DEDUP_REMOVED lines=8> */
[----:B-1----:R-:W3:Y:S04]  /*76c0*/  LDL.LU R129, [R1+0x2cc] ;  /* 0x0002cc0001817983 */ /* 0x002ee80000300800 */
[----:B----4-:R-:W-:Y:S04]  /*76d0*/  STS.U16 [R134+UR16+0x200], R135 ;  /* 0x0002008786007988 */ /* 0x010fe80008000410 */
[----:B------:R0:W-:Y:S04]  /*76e0*/  STS.U16 [R134+UR16+0x600], R20 ;  /* 0x0006001486007988 */ /* 0x0001e80008000410 */
[----:B0-----:R-:W4:Y:S04]  /*76f0*/  LDL.LU R20, [R1+0x2c8] ;  /* 0x0002c80001147983 */ /* 0x001f280000300800 */
        /* <DEDUP_REMOVED lines=14> */
[----:B------:R0:W-:Y:S02]  /*77e0*/  STS.U16 [R134+UR16+0x3e00], R230 ;  /* 0x003e00e686007988 */ /* 0x0001e40008000410 */
[----:B0-----:R-:W-:-:S02]  /*77f0*/  LOP3.LUT R134, R0, 0x60, RZ, 0x3c, !PT ;  /* 0x0000006000867812 */ /* 0x001fc400078e3cff */
[----:B------:R-:W-:Y:S01]  /*7800*/  LOP3.LUT R133, R0, 0x70, RZ, 0x3c, !PT ;  /* 0x0000007000857812 */ /* 0x000fe200078e3cff */
[----:B----4-:R0:W-:Y:S04]  /*7810*/  STS.U16 [R135+UR16+0x280], R20 ;  /* 0x0002801487007988 */ /* 0x0101e80008000410 */
[----:B------:R1:W-:Y:S04]  /*7820*/  STS.U16 [R135+UR16+0x680], R19 ;  /* 0x0006801387007988 */ /* 0x0003e80008000410 */
        /* <DEDUP_REMOVED lines=27> */
[----:B0-----:R-:W5:Y:S04]  /*79e0*/  LDL.LU R20, [R1+0x2c4] ;  /* 0x0002c40001147983 */ /* 0x001f680000300800 */
[----:B------:R-:W-:Y:S04]  /*79f0*/  STS.U16 [R134+UR16+0x3700], R202 ;  /* 0x003700ca86007988 */ /* 0x000fe80008000410 */
[----:B-1----:R-:W5:Y:S04]  /*7a00*/  LDL.LU R19, [R1+0x2c0] ;  /* 0x0002c00001137983 */ /* 0x002f680000300800 */
[----:B------:R-:W-:Y:S04]  /*7a10*/  STS.U16 [R134+UR16+0x3b00], R222 ;  /* 0x003b00de86007988 */ /* 0x000fe80008000410 */
[----:B---3--:R-:W3:Y:S04]  /*7a20*/  LDL.LU R129, [R1+0x2bc] ;  /* 0x0002bc0001817983 */ /* 0x008ee80000300800 */
[----:B------:R-:W-:Y:S04]  /*7a30*/  STS.U16 [R134+UR16+0x3f00], R234 ;  /* 0x003f00ea86007988 */ /* 0x000fe80008000410 */
[----:B----4-:R-:W4:Y:S04]  /*7a40*/  LDL.LU R125, [R1+0x2b8] ;  /* 0x0002b800017d7983 */ /* 0x010f280000300800 */
[----:B--2---:R0:W-:Y:S04]  /*7a50*/  STS.U16 [R133+UR16+0x380], R2 ;  /* 0x0003800285007988 */ /* 0x0041e80008000410 */
[----:B0-----:R-:W2:Y:S04]  /*7a60*/  LDL.LU R2, [R1+0x2b4] ;  /* 0x0002b40001027983 */ /* 0x001ea80000300800 */
[----:B------:R0:W-:Y:S04]  /*7a70*/  STS.U16 [R133+UR16+0x780], R21 ;  /* 0x0007801585007988 */ /* 0x0001e80008000410 */
[----:B------:R-:W-:Y:S01]  /*7a80*/  STS.U16 [R133+UR16+0xb80], R239 ;  /* 0x000b80ef85007988 */ /* 0x000fe20008000410 */
[----:B0-----:R-:W0:Y:S03]  /*7a90*/  LDC R21, c[0x0][0x238] ;  /* 0x00008e00ff157b82 */ /* 0x001e260000000800 */
        /* <DEDUP_REMOVED lines=12> */
[----:B------:R1:W-:Y:S01]  /*7b60*/  STS.U16 [R133+UR16+0x3f80], R236 ;  /* 0x003f80ec85007988 */ /* 0x0003e20008000410 */
[----:B0-----:R-:W-:-:S04]  /*7b70*/  IMAD.SHL.U32 R21, R21, 0x80, RZ ;  /* 0x0000008015157824 */ /* 0x001fc800078e00ff */
[----:B------:R-:W-:-:S05]  /*7b80*/  IMAD.SHL.U32 R21, R21, 0x2, RZ ;  /* 0x0000000215157824 */ /* 0x000fca00078e00ff */
[----:B-----5:R-:W-:Y:S02]  /*7b90*/  IADD3 R20, P3, R20, R21, RZ ;  /* 0x0000001514147210 */ /* 0x020fe40007f7e0ff */
[C---:B--2---:R-:W-:Y:S01]  /*7ba0*/  LOP3.LUT R132, R2.reuse, 0x20, RZ, 0x3c, !PT ;  /* 0x0000002002847812 */ /* 0x044fe200078e3cff */
[----:B------:R-:W-:Y:S01]  /*7bb0*/  STS.U16 [R2+UR16+0x10000], R238 ;  /* 0x010000ee02007988 */ /* 0x000fe20008000410 */
[----:B-1----:R-:W-:-:S03]  /*7bc0*/  LOP3.LUT R133, R2, 0x40, RZ, 0x3c, !PT ;  /* 0x0000004002857812 */ /* 0x002fc600078e3cff */
[----:B------:R-:W-:Y:S04]  /*7bd0*/  STS.U16 [R2+UR16+0x10400], R246 ;  /* 0x010400f602007988 */ /* 0x000fe80008000410 */
[----:B------:R-:W-:Y:S04]  /*7be0*/  STS.U16 [R132+UR16+0x10100], R240 ;  /* 0x010100f084007988 */ /* 0x000fe80008000410 */
[----:B------:R0:W-:Y:S04]  /*7bf0*/  STS.U16 [R132+UR16+0x10500], R248 ;  /* 0x010500f884007988 */ /* 0x0001e80008000410 */
[----:B------:R-:W-:Y:S01]  /*7c00*/  STS.U16 [R133+UR16+0x10200], R242 ;  /* 0x010200f285007988 */ /* 0x000fe20008000410 */
[----:B0-----:R-:W-:-:S03]  /*7c10*/  LOP3.LUT R132, R2, 0x60, RZ, 0x3c, !PT ;  /* 0x0000006002847812 */ /* 0x001fc600078e3cff */
[----:B------:R-:W-:Y:S04]  /*7c20*/  STS.U16 [R133+UR16+0x10600], R250 ;  /* 0x010600fa85007988 */ /* 0x000fe80008000410 */
[----:B------:R-:W-:Y:S04]  /*7c30*/  STS.U16 [R132+UR16+0x10300], R244 ;  /* 0x010300f484007988 */ /* 0x000fe80008000410 */
[----:B------:R0:W-:Y:S01]  /*7c40*/  STS.U16 [R132+UR16+0x10700], R252 ;  /* 0x010700fc84007988 */ /* 0x0001e20008000410 */
[-C--:B------:R-:W-:Y:S01]  /*7c50*/  IADD3 R19, P2, R19, R21.reuse, RZ ;  /* 0x0000001513137210 */ /* 0x080fe20007f5e0ff */
[----:B------:R1:W-:Y:S06]  /*7c60*/  MEMBAR.ALL.CTA ;  /* 0x0000000000007992 */ /* 0x0003ec0000008000 */
[----:B-1----:R-:W1:Y:S04]  /*7c70*/  FENCE.VIEW.ASYNC.S ;  /* 0x00000000000073c6 */ /* 0x002e680000000000 */
[----:B0-----:R-:W2:Y:S04]  /*7c80*/  LDL R132, [R1+0x2a8] ;  /* 0x0002a80001847983 */ /* 0x001ea80000100800 */
[----:B------:R-:W5:Y:S04]  /*7c90*/  LDL.LU R156, [R1+0x280] ;  /* 0x00028000019c7983 */ /* 0x000f680000300800 */
[----:B------:R-:W3:Y:S04]  /*7ca0*/  LDL.LU R140, [R1+0x278] ;  /* 0x00027800018c7983 */ /* 0x000ee80000300800 */
[----:B------:R-:W4:Y:S04]  /*7cb0*/  LDL.LU R143, [R1+0x270] ;  /* 0x00027000018f7983 */ /* 0x000f280000300800 */
[----:B------:R-:W2:Y:S04]  /*7cc0*/  LDL.LU R193, [R1+0x268] ;  /* 0x0002680001c17983 */ /* 0x000ea80000300800 */
[----:B------:R-:W2:Y:S04]  /*7cd0*/  LDL.LU R177, [R1+0x260] ;  /* 0x0002600001b17983 */ /* 0x000ea80000300800 */
[----:B------:R-:W2:Y:S04]  /*7ce0*/  LDL.LU R207, [R1+0x284] ;  /* 0x0002840001cf7983 */ /* 0x000ea80000300800 */
[----:B------:R-:W2:Y:S04]  /*7cf0*/  LDL.LU R223, [R1+0x258] ;  /* 0x0002580001df7983 */ /* 0x000ea80000300800 */
[----:B------:R-:W2:Y:S04]  /*7d00*/  LDL.LU R161, [R1+0x27c] ;  /* 0x00027c0001a17983 */ /* 0x000ea80000300800 */
[----:B------:R-:W2:Y:S04]  /*7d10*/  LDL.LU R237, [R1+0x250] ;  /* 0x0002500001ed7983 */ /* 0x000ea80000300800 */
[----:B------:R-:W2:Y:S04]  /*7d20*/  LDL.LU R134, [R1+0x274] ;  /* 0x0002740001867983 */ /* 0x000ea80000300800 */
[----:B------:R0:W-:Y:S01]  /*7d30*/  STL [R1+0x288], R20 ;  /* 0x0002881401007387 */ /* 0x0001e20000100800 */
[----:B-1----:R-:W-:Y:S06]  /*7d40*/  BAR.SYNC.DEFER_BLOCKING 0x0 ;  /* 0x0000000000007b1d */ /* 0x002fec0000010000 */
[----:B0-----:R-:W2:Y:S04]  /*7d50*/  LDL.LU R20, [R1+0x2b0] ;  /* 0x0002b00001147983 */ /* 0x001ea80000300800 */
[----:B------:R-:W2:Y:S01]  /*7d60*/  LDL.LU R135, [R1+0x248] ;  /* 0x0002480001877983 */ /* 0x000ea20000300800 */
[----:B-----5:R-:W-:-:S02]  /*7d70*/  IADD3 R156, P4, R156, R21, RZ ;  /* 0x000000159c9c7210 */ /* 0x020fc40007f9e0ff */
[----:B---3--:R-:W-:-:S03]  /*7d80*/  IADD3 R140, P5, R140, R21, RZ ;  /* 0x000000158c8c7210 */ /* 0x008fc60007fbe0ff */
[----:B------:R-:W-:Y:S01]  /*7d90*/  STL [R1+0x280], R156 ;  /* 0x0002809c01007387 */ /* 0x000fe20000100800 */
[-C--:B----4-:R-:W-:Y:S02]  /*7da0*/  IADD3 R143, P6, R143, R21.reuse, RZ ;  /* 0x000000158f8f7210 */ /* 0x090fe40007fde0ff */
[----:B--2---:R-:W-:-:S05]  /*7db0*/  IADD3 R193, P1, R193, R21, RZ ;  /* 0x00000015c1c17210 */ /* 0x004fca0007f3e0ff */
[----:B------:R0:W-:Y:S04]  /*7dc0*/  STL [R1+0x268], R193 ;  /* 0x000268c101007387 */ /* 0x0001e80000100800 */
[----:B------:R-:W-:Y:S04]  /*7dd0*/  STL [R1+0x278], R140 ;  /* 0x0002788c01007387 */ /* 0x000fe80000100800 */
[----:B0-----:R-:W2:Y:S04]  /*7de0*/  LDL.LU R193, [R1+0x26c] ;  /* 0x00026c0001c17983 */ /* 0x001ea80000300800 */
[----:B------:R-:W-:Y:S04]  /*7df0*/  STL [R1+0x270], R143 ;  /* 0x0002708f01007387 */ /* 0x000fe80000100800 */
[----:B------:R-:W3:Y:S01]  /*7e00*/  LDL.LU R141, [R1+0x240] ;  /* 0x00024000018d7983 */ /* 0x000ee20000300800 */
[--C-:B------:R-:W-:Y:S01]  /*7e10*/  IMAD.X R129, R129, 0x1, R20.reuse, P2 ;  /* 0x0000000181817824 */ /* 0x100fe200010e0614 */
[-C--:B------:R-:W-:Y:S01]  /*7e20*/  IADD3 R177, P2, R177, R21.reuse, RZ ;  /* 0x00000015b1b17210 */ /* 0x080fe20007f5e0ff */
[----:B------:R-:W-:Y:S01]  /*7e30*/  IMAD.X R207, R207, 0x1, R20, P3 ;  /* 0x00000001cfcf7824 */ /* 0x000fe200018e0614 */
[----:B------:R-:W-:-:S03]  /*7e40*/  IADD3 R223, P3, R223, R21, RZ ;  /* 0x00000015dfdf7210 */ /* 0x000fc60007f7e0ff */
[----:B------:R0:W-:Y:S01]  /*7e50*/  STL [R1+0x260], R177 ;  /* 0x000260b101007387 */ /* 0x0001e20000100800 */
[----:B------:R-:W-:-:S03]  /*7e60*/  IMAD.X R161, R161, 0x1, R20, P4 ;  /* 0x00000001a1a17824 */ /* 0x000fc600020e0614 */
[----:B0-----:R-:W4:Y:S04]  /*7e70*/  LDL.LU R177, [R1+0x264] ;  /* 0x0002640001b17983 */ /* 0x001f280000300800 */
[----:B------:R0:W-:Y:S01]  /*7e80*/  STL [R1+0x284], R207 ;  /* 0x000284cf01007387 */ /* 0x0001e20000100800 */
[----:B------:R-:W-:-:S03]  /*7e90*/  IADD3 R237, P4, R237, R21, RZ ;  /* 0x00000015eded7210 */ /* 0x000fc60007f9e0ff */
[----:B0-----:R-:W5:Y:S04]  /*7ea0*/  LDL.LU R207, [R1+0x238] ;  /* 0x0002380001cf7983 */ /* 0x001f680000300800 */
[----:B------:R0:W-:Y:S04]  /*7eb0*/  STL [R1+0x258], R223 ;  /* 0x000258df01007387 */ /* 0x0001e80000100800 */
[----:B0-----:R-:W5:Y:S04]  /*7ec0*/  LDL.LU R223, [R1+0x25c] ;  /* 0x00025c0001df7983 */ /* 0x001f680000300800 */
[----:B------:R-:W5:Y:S04]  /*7ed0*/  LDL.LU R159, [R1+0x230] ;  /* 0x00023000019f7983 */ /* 0x000f680000300800 */
[----:B------:R-:W5:Y:S04]  /*7ee0*/  LDL.LU R175, [R1+0x254] ;  /* 0x0002540001af7983 */ /* 0x000f680000300800 */
[----:B------:R-:W5:Y:S04]  /*7ef0*/  LDL.LU R191, [R1+0x228] ;  /* 0x0002280001bf7983 */ /* 0x000f680000300800 */
[----:B------:R0:W-:Y:S04]  /*7f00*/  STL [R1+0x27c], R161 ;  /* 0x00027ca101007387 */ /* 0x0001e80000100800 */
[----:B------:R-:W5:Y:S04]  /*7f10*/  LDL.LU R205, [R1+0x24c] ;  /* 0x00024c0001cd7983 */ /* 0x000f680000300800 */
[----:B------:R-:W5:Y:S04]  /*7f20*/  LDL.LU R221, [R1+0x220] ;  /* 0x0002200001dd7983 */ /* 0x000f680000300800 */
[----:B------:R-:W5:Y:S04]  /*7f30*/  LDL.LU R235, [R1+0x244] ;  /* 0x0002440001eb7983 */ /* 0x000f680000300800 */
[----:B------:R1:W-:Y:S04]  /*7f40*/  STL [R1+0x250], R237 ;  /* 0x000250ed01007387 */ /* 0x0003e80000100800 */
[----:B------:R-:W5:Y:S01]  /*7f50*/  LDL.LU R251, [R1+0x218] ;  /* 0x0002180001fb7983 */ /* 0x000f620000300800 */
[----:B------:R-:W-:-:S03]  /*7f60*/  IMAD.X R134, R134, 0x1, R20, P5 ;  /* 0x0000000186867824 */ /* 0x000fc600028e0614 */
[----:B------:R-:W5:Y:S04]  /*7f70*/  LDL.LU R216, [R1+0x23c] ;  /* 0x00023c0001d87983 */ /* 0x000f680000300800 */
[----:B------:R-:W5:Y:S04]  /*7f80*/  LDL.LU R206, [R1+0x210] ;  /* 0x0002100001ce7983 */ /* 0x000f680000300800 */
[----:B------:R-:W5:Y:S04]  /*7f90*/  LDL.LU R188, [R1+0x234] ;  /* 0x0002340001bc7983 */ /* 0x000f680000300800 */
[----:B------:R-:W5:Y:S04]  /*7fa0*/  LDL.LU R172, [R1+0x208] ;  /* 0x0002080001ac7983 */ /* 0x000f680000300800 */
[----:B0-----:R-:W5:Y:S01]  /*7fb0*/  LDL.LU R161, [R1+0x22c] ;  /* 0x00022c0001a17983 */ /* 0x001f620000300800 */
[----:B------:R-:W-:-:S03]  /*7fc0*/  IADD3 R135, P5, R135, R21, RZ ;  /* 0x0000001587877210 */ /* 0x000fc60007fbe0ff */
[----:B------:R-:W5:Y:S04]  /*7fd0*/  LDL.LU R156, [R1+0x200] ;  /* 0x00020000019c7983 */ /* 0x000f680000300800 */
[----:B-1----:R-:W5:Y:S04]  /*7fe0*/  LDL.LU R237, [R1+0x224] ;  /* 0x0002240001ed7983 */ /* 0x002f680000300800 */
[----:B------:R0:W-:Y:S04]  /*7ff0*/  STL [R1+0x274], R134 ;  /* 0x0002748601007387 */ /* 0x0001e80000100800 */
[----:B------:R-:W5:Y:S04]  /*8000*/  LDL.LU R140, [R1+0x1f8] ;  /* 0x0001f800018c7983 */ /* 0x000f680000300800 */
[----:B------:R-:W5:Y:S04]  /*8010*/  LDL.LU R143, [R1+0x21c] ;  /* 0x00021c00018f7983 */ /* 0x000f680000300800 */
[----:B0-----:R-:W5:Y:S04]  /*8020*/  LDL.LU R134, [R1+0x1f0] ;  /* 0x0001f00001867983 */ /* 0x001f680000300800 */
[----:B------:R0:W-:Y:S04]  /*8030*/  STL [R1+0x248], R135 ;  /* 0x0002488701007387 */ /* 0x0001e80000100800 */
[----:B0-----:R-:W5:Y:S01]  /*8040*/  LDL.LU R135, [R1+0x214] ;  /* 0x0002140001877983 */ /* 0x001f620000300800 */
[----:B--2---:R-:W-:-:S05]  /*8050*/  IMAD.X R193, R193, 0x1, R20, P6 ;  /* 0x00000001c1c17824 */ /* 0x004fca00030e0614 */
[----:B------:R0:W-:Y:S01]  /*8060*/  STL [R1+0x26c], R193 ;  /* 0x00026cc101007387 */ /* 0x0001e20000100800 */
[----:B---3--:R-:W-:-:S03]  /*8070*/  IADD3 R141, P6, R141, R21, RZ ;  /* 0x000000158d8d7210 */ /* 0x008fc60007fde0ff */
[----:B0-----:R-:W2:Y:S01]  /*8080*/  LDL.LU R193, [R1+0x1e8] ;  /* 0x0001e80001c17983 */ /* 0x001ea20000300800 */
[----:B----4-:R-:W-:-:S05]  /*8090*/  IMAD.X R177, R177, 0x1, R20, P1 ;  /* 0x00000001b1b17824 */ /* 0x010fca00008e0614 */
[----:B------:R0:W-:Y:S01]  /*80a0*/  STL [R1+0x264], R177 ;  /* 0x000264b101007387 */ /* 0x0001e20000100800 */
[----:B-----5:R-:W-:-:S03]  /*80b0*/  IADD3 R207, P1, R207, R21, RZ ;  /* 0x00000015cfcf7210 */ /* 0x020fc60007f3e0ff */
[----:B0-----:R-:W3:Y:S04]  /*80c0*/  LDL.LU R177, [R1+0x20c] ;  /* 0x00020c0001b17983 */ /* 0x001ee80000300800 */
[----:B------:R-:W-:Y:S04]  /*80d0*/  STL [R1+0x240], R141 ;  /* 0x0002408d01007387 */ /* 0x000fe80000100800 */
[----:B------:R0:W-:Y:S01]  /*80e0*/  STL [R1+0x238], R207 ;  /* 0x000238cf01007387 */ /* 0x0001e20000100800 */
[----:B------:R-:W-:-:S03]  /*80f0*/  IMAD.X R223, R223, 0x1, R20, P2 ;  /* 0x00000001dfdf7824 */ /* 0x000fc600010e0614 */
[----:B0-----:R-:W4:Y:S01]  /*8100*/  LDL.LU R207, [R1+0x1e0] ;  /* 0x0001e00001cf7983 */ /* 0x001f220000300800 */
[-C--:B------:R-:W-:Y:S01]  /*8110*/  IADD3 R159, P2, R159, R21.reuse, RZ ;  /* 0x000000159f9f7210 */ /* 0x080fe20007f5e0ff */
[----:B------:R-:W-:Y:S02]  /*8120*/  IMAD.X R175, R175, 0x1, R20, P3 ;  /* 0x00000001afaf7824 */ /* 0x000fe400018e0614 */
[----:B------:R0:W-:Y:S01]  /*8130*/  STL [R1+0x25c], R223 ;  /* 0x00025cdf01007387 */ /* 0x0001e20000100800 */
[----:B------:R-:W-:-:S03]  /*8140*/  IADD3 R191, P3, R191, R21, RZ ;  /* 0x00000015bfbf7210 */ /* 0x000fc60007f7e0ff */
[----:B0-----:R-:W5:Y:S01]  /*8150*/  LDL.LU R223, [R1+0x204] ;  /* 0x0002040001df7983 */ /* 0x001f620000300800 */
[----:B------:R-:W-:-:S03]  /*8160*/  IMAD.X R205, R205, 0x1, R20, P4 ;  /* 0x00000001cdcd7824 */ /* 0x000fc600020e0614 */
[----:B------:R-:W-:Y:S01]  /*8170*/  STL [R1+0x230], R159 ;  /* 0x0002309f01007387 */ /* 0x000fe20000100800 */
[----:B------:R-:W-:-:S03]  /*8180*/  IADD3 R221, P4, R221, R21, RZ ;  /* 0x00000015dddd7210 */ /* 0x000fc60007f9e0ff */
[----:B------:R-:W-:Y:S01]  /*8190*/  STL [R1+0x254], R175 ;  /* 0x000254af01007387 */ /* 0x000fe20000100800 */
        /* <DEDUP_REMOVED lines=15> */
[----:B------:R0:W-:Y:S01]  /*8290*/  STL [R1+0x22c], R161 ;  /* 0x00022ca101007387 */ /* 0x0001e20000100800 */
[----:B------:R-:W-:-:S03]  /*82a0*/  IMAD.X R237, R237, 0x1, R20, P3 ;  /* 0x00000001eded7824 */ /* 0x000fc600018e0614 */
[----:B------:R-:W-:Y:S04]  /*82b0*/  STL [R1+0x234], R188 ;  /* 0x000234bc01007387 */ /* 0x000fe80000100800 */
[----:B0-----:R-:W5:Y:S01]  /*82c0*/  LDL.LU R161, [R1+0x1d8] ;  /* 0x0001d80001a17983 */ /* 0x001f620000300800 */
[-C--:B------:R-:W-:Y:S01]  /*82d0*/  IADD3 R140, P3, R140, R21.reuse, RZ ;  /* 0x000000158c8c7210 */ /* 0x080fe20007f7e0ff */
[----:B------:R-:W-:Y:S02]  /*82e0*/  IMAD.X R143, R143, 0x1, R20, P4 ;  /* 0x000000018f8f7824 */ /* 0x000fe400020e0614 */
[----:B------:R-:W-:Y:S01]  /*82f0*/  STL [R1+0x208], R172 ;  /* 0x000208ac01007387 */ /* 0x000fe20000100800 */
[----:B------:R-:W-:-:S03]  /*8300*/  IADD3 R134, P4, R134, R21, RZ ;  /* 0x0000001586867210 */ /* 0x000fc60007f9e0ff */
[----:B------:R0:W-:Y:S04]  /*8310*/  STL [R1+0x224], R237 ;  /* 0x000224ed01007387 */ /* 0x0001e80000100800 */
[----:B0-----:R-:W5:Y:S01]  /*8320*/  LDL.LU R237, [R1+0x1fc] ;  /* 0x0001fc0001ed7983 */ /* 0x001f620000300800 */
[----:B------:R-:W-:-:S03]  /*8330*/  IMAD.X R135, R135, 0x1, R20, P5 ;  /* 0x0000000187877824 */ /* 0x000fc600028e0614 */
[----:B------:R-:W-:Y:S04]  /*8340*/  STL [R1+0x200], R156 ;  /* 0x0002009c01007387 */ /* 0x000fe80000100800 */
[----:B------:R0:W-:Y:S04]  /*8350*/  STL [R1+0x1f0], R134 ;  /* 0x0001f08601007387 */ /* 0x0001e80000100800 */
[----:B------:R-:W-:Y:S04]  /*8360*/  STL [R1+0x1f8], R140 ;  /* 0x0001f88c01007387 */ /* 0x000fe80000100800 */
[----:B0-----:R-:W5:Y:S04]  /*8370*/  LDL.LU R134, [R1+0x1d0] ;  /* 0x0001d00001867983 */ /* 0x001f680000300800 */
[----:B------:R-:W-:Y:S04]  /*8380*/  STL [R1+0x21c], R143 ;  /* 0x00021c8f01007387 */ /* 0x000fe80000100800 */
[----:B------:R0:W-:Y:S04]  /*8390*/  STL [R1+0x214], R135 ;  /* 0x0002148701007387 */ /* 0x0001e80000100800 */
[----:B0-----:R-:W5:Y:S04]  /*83a0*/  LDL.LU R135, [R1+0x1f4] ;  /* 0x0001f40001877983 */ /* 0x001f680000300800 */
[----:B------:R-:W5:Y:S01]  /*83b0*/  LDL.LU R142, [R1+0x1c8] ;  /* 0x0001c800018e7983 */ /* 0x000f620000300800 */
[----:B--2---:R-:W-:-:S05]  /*83c0*/  IADD3 R193, P5, R193, R21, RZ ;  /* 0x00000015c1c17210 */ /* 0x004fca0007fbe0ff */
[----:B------:R0:W-:Y:S04]  /*83d0*/  STL [R1+0x1e8], R193 ;  /* 0x0001e8c101007387 */ /* 0x0001e80000100800 */
[----:B0-----:R-:W2:Y:S01]  /*83e0*/  LDL.LU R193, [R1+0x1ec] ;  /* 0x0001ec0001c17983 */ /* 0x001ea20000300800 */
[----:B---3--:R-:W-:-:S05]  /*83f0*/  IMAD.X R177, R177, 0x1, R20, P6 ;  /* 0x00000001b1b17824 */ /* 0x008fca00030e0614 */
[----:B------:R0:W-:Y:S04]  /*8400*/  STL [R1+0x20c], R177 ;  /* 0x00020cb101007387 */ /* 0x0001e80000100800 */
[----:B0-----:R-:W3:Y:S01]  /*8410*/  LDL.LU R177, [R1+0x1c0] ;  /* 0x0001c00001b17983 */ /* 0x001ee20000300800 */
[----:B----4-:R-:W-:-:S05]  /*8420*/  IADD3 R207, P6, R207, R21, RZ ;  /* 0x00000015cfcf7210 */ /* 0x010fca0007fde0ff */
[----:B------:R0:W-:Y:S01]  /*8430*/  STL [R1+0x1e0], R207 ;  /* 0x0001e0cf01007387 */ /* 0x0001e20000100800 */
[----:B-----5:R-:W-:-:S03]  /*8440*/  IMAD.X R223, R223, 0x1, R20, P1 ;  /* 0x00000001dfdf7824 */ /* 0x020fc600008e0614 */
[----:B0-----:R-:W4:Y:S04]  /*8450*/  LDL.LU R207, [R1+0x1e4] ;  /* 0x0001e40001cf7983 */ /* 0x001f280000300800 */
[----:B------:R-:W5:Y:S04]  /*8460*/  LDL.LU R141, [R1+0x1b8] ;  /* 0x0001b800018d7983 */ /* 0x000f680000300800 */
[----:B------:R-:W5:Y:S04]  /*8470*/  LDL.LU R159, [R1+0x1dc] ;  /* 0x0001dc00019f7983 */ /* 0x000f680000300800 */
[----:B------:R-:W5:Y:S04]  /*8480*/  LDL.LU R175, [R1+0x1b0] ;  /* 0x0001b00001af7983 */ /* 0x000f680000300800 */
[----:B------:R0:W-:Y:S04]  /*8490*/  STL [R1+0x204], R223 ;  /* 0x000204df01007387 */ /* 0x0001e80000100800 */
[----:B------:R-:W5:Y:S04]  /*84a0*/  LDL.LU R191, [R1+0x1d4] ;  /* 0x0001d40001bf7983 */ /* 0x000f680000300800 */
[----:B------:R-:W5:Y:S04]  /*84b0*/  LDL.LU R205, [R1+0x1a8] ;  /* 0x0001a80001cd7983 */ /* 0x000f680000300800 */
[----:B------:R-:W5:Y:S04]  /*84c0*/  LDL.LU R221, [R1+0x1cc] ;  /* 0x0001cc0001dd7983 */ /* 0x000f680000300800 */
[----:B------:R-:W5:Y:S04]  /*84d0*/  LDL.LU R235, [R1+0x1a0] ;  /* 0x0001a00001eb7983 */ /* 0x000f680000300800 */
[----:B------:R-:W5:Y:S04]  /*84e0*/  LDL.LU R251, [R1+0x1c4] ;  /* 0x0001c40001fb7983 */ /* 0x000f680000300800 */
[----:B------:R-:W5:Y:S04]  /*84f0*/  LDL.LU R216, [R1+0x198] ;  /* 0x0001980001d87983 */ /* 0x000f680000300800 */
[----:B------:R-:W5:Y:S04]  /*8500*/  LDL.LU R206, [R1+0x1bc] ;  /* 0x0001bc0001ce7983 */ /* 0x000f680000300800 */
[----:B------:R-:W5:Y:S01]  /*8510*/  LDL.LU R188, [R1+0x190] ;  /* 0x0001900001bc7983 */ /* 0x000f620000300800 */
[----:B------:R-:W-:-:S03]  /*8520*/  IADD3 R161, P1, R161, R21, RZ ;  /* 0x00000015a1a17210 */ /* 0x000fc60007f3e0ff */
[----:B------:R-:W5:Y:S04]  /*8530*/  LDL.LU R172, [R1+0x1b4] ;  /* 0x0001b40001ac7983 */ /* 0x000f680000300800 */
[----:B0-----:R-:W5:Y:S04]  /*8540*/  LDL.LU R223, [R1+0x188] ;  /* 0x0001880001df7983 */ /* 0x001f680000300800 */
[----:B------:R-:W5:Y:S04]  /*8550*/  LDL.LU R156, [R1+0x1ac] ;  /* 0x0001ac00019c7983 */ /* 0x000f680000300800 */
[----:B------:R-:W5:Y:S04]  /*8560*/  LDL.LU R140, [R1+0x180] ;  /* 0x00018000018c7983 */ /* 0x000f680000300800 */
[----:B------:R0:W-:Y:S01]  /*8570*/  STL [R1+0x1d8], R161 ;  /* 0x0001d8a101007387 */ /* 0x0001e20000100800 */
[----:B------:R-:W-:-:S03]  /*8580*/  IMAD.X R237, R237, 0x1, R20, P2 ;  /* 0x00000001eded7824 */ /* 0x000fc600010e0614 */
[----:B------:R-:W5:Y:S04]  /*8590*/  LDL.LU R143, [R1+0x1a4] ;  /* 0x0001a400018f7983 */ /* 0x000f680000300800 */
[----:B0-----:R-:W5:Y:S04]  /*85a0*/  LDL.LU R161, [R1+0x178] ;  /* 0x0001780001a17983 */ /* 0x001f680000300800 */
[----:B------:R0:W-:Y:S01]  /*85b0*/  STL [R1+0x1fc], R237 ;  /* 0x0001fced01007387 */ /* 0x0001e20000100800 */
[----:B------:R-:W-:-:S03]  /*85c0*/  IADD3 R134, P2, R134, R21, RZ ;  /* 0x0000001586867210 */ /* 0x000fc60007f5e0ff */
[----:B0-----:R-:W5:Y:S04]  /*85d0*/  LDL.LU R237, [R1+0x19c] ;  /* 0x00019c0001ed7983 */ /* 0x001f680000300800 */
[----:B------:R0:W-:Y:S04]  /*85e0*/  STL [R1+0x1d0], R134 ;  /* 0x0001d08601007387 */ /* 0x0001e80000100800 */
[----:B0-----:R-:W5:Y:S01]  /*85f0*/  LDL.LU R134, [R1+0x170] ;  /* 0x0001700001867983 */ /* 0x001f620000300800 */
[----:B------:R-:W-:-:S05]  /*8600*/  IMAD.X R135, R135, 0x1, R20, P3 ;  /* 0x0000000187877824 */ /* 0x000fca00018e0614 */
[----:B------:R0:W-:Y:S04]  /*8610*/  STL [R1+0x1f4], R135 ;  /* 0x0001f48701007387 */ /* 0x0001e80000100800 */
[----:B0-----:R-:W5:Y:S01]  /*8620*/  LDL.LU R135, [R1+0x194] ;  /* 0x0001940001877983 */ /* 0x001f620000300800 */
[----:B------:R-:W-:Y:S01]  /*8630*/  IADD3 R142, P3, R142, R21, RZ ;  /* 0x000000158e8e7210 */ /* 0x000fe20007f7e0ff */
[----:B--2---:R-:W-:-:S05]  /*8640*/  IMAD.X R193, R193, 0x1, R20, P4 ;  /* 0x00000001c1c17824 */ /* 0x004fca00020e0614 */
[----:B------:R0:W-:Y:S04]  /*8650*/  STL [R1+0x1ec], R193 ;  /* 0x0001ecc101007387 */ /* 0x0001e80000100800 */
[----:B0-----:R-:W2:Y:S04]  /*8660*/  LDL.LU R193, [R1+0x168] ;  /* 0x0001680001c17983 */ /* 0x001ea80000300800 */
[----:B------:R-:W-:Y:S01]  /*8670*/  STL [R1+0x1c8], R142 ;  /* 0x0001c88e01007387 */ /* 0x000fe20000100800 */
[----:B---3--:R-:W-:-:S05]  /*8680*/  IADD3 R177, P4, R177, R21, RZ ;  /* 0x00000015b1b17210 */ /* 0x008fca0007f9e0ff */
[----:B------:R0:W-:Y:S04]  /*8690*/  STL [R1+0x1c0], R177 ;  /* 0x0001c0b101007387 */ /* 0x0001e80000100800 */
[----:B0-----:R-:W3:Y:S01]  /*86a0*/  LDL.LU R177, [R1+0x18c] ;  /* 0x00018c0001b17983 */ /* 0x001ee20000300800 */
[----:B----4-:R-:W-:Y:S01]  /*86b0*/  IMAD.X R207, R207, 0x1, R20, P5 ;  /* 0x00000001cfcf7824 */ /* 0x010fe200028e0614 */
[----:B-----5:R-:W-:-:S04]  /*86c0*/  IADD3 R141, P5, R141, R21, RZ ;  /* 0x000000158d8d7210 */ /* 0x020fc80007fbe0ff */
[----:B------:R0:W-:Y:S01]  /*86d0*/  STL [R1+0x1e4], R207 ;  /* 0x0001e4cf01007387 */ /* 0x0001e20000100800 */
[--C-:B------:R-:W-:Y:S01]  /*86e0*/  IMAD.X R159, R159, 0x1, R20.reuse, P6 ;  /* 0x000000019f9f7824 */ /* 0x100fe200030e0614 */
[----:B------:R-:W-:Y:S02]  /*86f0*/  IADD3 R175, P6, R175, R21, RZ ;  /* 0x00000015afaf7210 */ /* 0x000fe40007fde0ff */
[----:B0-----:R-:W4:Y:S01]  /*8700*/  LDL.LU R207, [R1+0x160] ;  /* 0x0001600001cf7983 */ /* 0x001f220000300800 */
        /* <DEDUP_REMOVED lines=21> */
[----:B------:R0:W-:Y:S01]  /*8860*/  STL [R1+0x188], R223 ;  /* 0x000188df01007387 */ /* 0x0001e20000100800 */
[----:B------:R-:W-:-:S03]  /*8870*/  IADD3 R140, P6, R140, R21, RZ ;  /* 0x000000158c8c7210 */ /* 0x000fc60007fde0ff */
[----:B------:R-:W-:Y:S04]  /*8880*/  STL [R1+0x190], R188 ;  /* 0x000190bc01007387 */ /* 0x000fe80000100800 */
[----:B0-----:R-:W5:Y:S01]  /*8890*/  LDL.LU R223, [R1+0x184] ;  /* 0x0001840001df7983 */ /* 0x001f620000300800 */
[----:B------:R-:W-:-:S03]  /*88a0*/  IMAD.X R143, R143, 0x1, R20, P1 ;  /* 0x000000018f8f7824 */ /* 0x000fc600008e0614 */
[----:B------:R-:W-:Y:S01]  /*88b0*/  STL [R1+0x1b4], R172 ;  /* 0x0001b4ac01007387 */ /* 0x000fe20000100800 */
[----:B------:R-:W-:-:S03]  /*88c0*/  IADD3 R161, P1, R161, R21, RZ ;  /* 0x00000015a1a17210 */ /* 0x000fc60007f3e0ff */
[----:B------:R-:W-:Y:S04]  /*88d0*/  STL [R1+0x1ac], R156 ;  /* 0x0001ac9c01007387 */ /* 0x000fe80000100800 */
[----:B------:R-:W-:Y:S01]  /*88e0*/  STL [R1+0x180], R140 ;  /* 0x0001808c01007387 */ /* 0x000fe20000100800 */
[----:B------:R-:W-:-:S05]  /*88f0*/  IMAD.X R237, R237, 0x1, R20, P2 ;  /* 0x00000001eded7824 */ /* 0x000fca00010e0614 */
[----:B------:R0:W-:Y:S04]  /*8900*/  STL [R1+0x19c], R237 ;  /* 0x00019ced01007387 */ /* 0x0001e80000100800 */
[----:B------:R-:W-:Y:S01]  /*8910*/  STL [R1+0x1a4], R143 ;  /* 0x0001a48f01007387 */ /* 0x000fe20000100800 */
[----:B------:R-:W-:-:S03]  /*8920*/  IADD3 R134, P2, R134, R21, RZ ;  /* 0x0000001586867210 */ /* 0x000fc60007f5e0ff */
[----:B0-----:R-:W5:Y:S04]  /*8930*/  LDL.LU R237, [R1+0x158] ;  /* 0x0001580001ed7983 */ /* 0x001f680000300800 */
[----:B------:R-:W-:Y:S04]  /*8940*/  STL [R1+0x178], R161 ;  /* 0x000178a101007387 */ /* 0x000fe80000100800 */
[----:B------:R0:W-:Y:S01]  /*8950*/  STL [R1+0x170], R134 ;  /* 0x0001708601007387 */ /* 0x0001e20000100800 */
[----:B------:R-:W-:-:S03]  /*8960*/  IMAD.X R135, R135, 0x1, R20, P3 ;  /* 0x0000000187877824 */ /* 0x000fc600018e0614 */
[----:B0-----:R-:W5:Y:S04]  /*8970*/  LDL.LU R134, [R1+0x17c] ;  /* 0x00017c0001867983 */ /* 0x001f680000300800 */
[----:B------:R-:W5:Y:S04]  /*8980*/  LDL.LU R142, [R1+0x150] ;  /* 0x00015000018e7983 */ /* 0x000f680000300800 */
[----:B------:R0:W-:Y:S04]  /*8990*/  STL [R1+0x194], R135 ;  /* 0x0001948701007387 */ /* 0x0001e80000100800 */
[----:B0-----:R-:W5:Y:S01]  /*89a0*/  LDL.LU R135, [R1+0x174] ;  /* 0x0001740001877983 */ /* 0x001f620000300800 */
[----:B--2---:R-:W-:-:S05]  /*89b0*/  IADD3 R193, P3, R193, R21, RZ ;  /* 0x00000015c1c17210 */ /* 0x004fca0007f7e0ff */
[----:B------:R0:W-:Y:S04]  /*89c0*/  STL [R1+0x168], R193 ;  /* 0x000168c101007387 */ /* 0x0001e80000100800 */
[----:B0-----:R-:W2:Y:S04]  /*89d0*/  LDL.LU R193, [R1+0x148] ;  /* 0x0001480001c17983 */ /* 0x001ea80000300800 */
[----:B------:R-:W2:Y:S04]  /*89e0*/  LDL.LU R161, [R1+0x16c] ;  /* 0x00016c0001a17983 */ /* 0x000ea80000300800 */
[----:B------:R-:W2:Y:S01]  /*89f0*/  LDL.LU R141, [R1+0x140] ;  /* 0x00014000018d7983 */ /* 0x000ea20000300800 */
[----:B---3--:R-:W-:-:S05]  /*8a00*/  IMAD.X R177, R177, 0x1, R20, P4 ;  /* 0x00000001b1b17824 */ /* 0x008fca00020e0614 */
[----:B------:R0:W-:Y:S04]  /*8a10*/  STL [R1+0x18c], R177 ;  /* 0x00018cb101007387 */ /* 0x0001e80000100800 */
[----:B------:R-:W3:Y:S04]  /*8a20*/  LDL.LU R159, [R1+0x164] ;  /* 0x00016400019f7983 */ /* 0x000ee80000300800 */
[----:B------:R-:W3:Y:S01]  /*8a30*/  LDL.LU R175, [R1+0x138] ;  /* 0x0001380001af7983 */ /* 0x000ee20000300800 */
[----:B----4-:R-:W-:-:S05]  /*8a40*/  IADD3 R207, P4, R207, R21, RZ ;  /* 0x00000015cfcf7210 */ /* 0x010fca0007f9e0ff */
[----:B------:R1:W-:Y:S04]  /*8a50*/  STL [R1+0x160], R207 ;  /* 0x000160cf01007387 */ /* 0x0003e80000100800 */
[----:B0-----:R-:W4:Y:S04]  /*8a60*/  LDL.LU R177, [R1+0x15c] ;  /* 0x00015c0001b17983 */ /* 0x001f280000300800 */
[----:B------:R-:W4:Y:S04]  /*8a70*/  LDL.LU R191, [R1+0x130] ;  /* 0x0001300001bf7983 */ /* 0x000f280000300800 */
[----:B------:R-:W4:Y:S04]  /*8a80*/  LDL.LU R205, [R1+0x154] ;  /* 0x0001540001cd7983 */ /* 0x000f280000300800 */
[----:B------:R-:W4:Y:S04]  /*8a90*/  LDL.LU R221, [R1+0x128] ;  /* 0x0001280001dd7983 */ /* 0x000f280000300800 */
[----:B------:R-:W4:Y:S04]  /*8aa0*/  LDL.LU R235, [R1+0x14c] ;  /* 0x00014c0001eb7983 */ /* 0x000f280000300800 */
[----:B------:R-:W4:Y:S04]  /*8ab0*/  LDL.LU R251, [R1+0x120] ;  /* 0x0001200001fb7983 */ /* 0x000f280000300800 */
[----:B------:R-:W4:Y:S04]  /*8ac0*/  LDL.LU R216, [R1+0x144] ;  /* 0x0001440001d87983 */ /* 0x000f280000300800 */
[----:B------:R-:W4:Y:S04]  /*8ad0*/  LDL.LU R206, [R1+0x118] ;  /* 0x0001180001ce7983 */ /* 0x000f280000300800 */
[----:B-1----:R-:W4:Y:S04]  /*8ae0*/  LDL.LU R207, [R1+0x13c] ;  /* 0x00013c0001cf7983 */ /* 0x002f280000300800 */
[----:B------:R-:W4:Y:S04]  /*8af0*/  LDL.LU R188, [R1+0x110] ;  /* 0x0001100001bc7983 */ /* 0x000f280000300800 */
[----:B------:R-:W4:Y:S04]  /*8b00*/  LDL.LU R172, [R1+0x134] ;  /* 0x0001340001ac7983 */ /* 0x000f280000300800 */
[----:B------:R-:W4:Y:S01]  /*8b10*/  LDL.LU R156, [R1+0x108] ;  /* 0x00010800019c7983 */ /* 0x000f220000300800 */
[----:B-----5:R-:W-:-:S05]  /*8b20*/  IMAD.X R223, R223, 0x1, R20, P5 ;  /* 0x00000001dfdf7824 */ /* 0x020fca00028e0614 */
[----:B------:R0:W-:Y:S04]  /*8b30*/  STL [R1+0x184], R223 ;  /* 0x000184df01007387 */ /* 0x0001e80000100800 */
[----:B------:R-:W5:Y:S04]  /*8b40*/  LDL.LU R140, [R1+0x12c] ;  /* 0x00012c00018c7983 */ /* 0x000f680000300800 */
[----:B------:R-:W5:Y:S04]  /*8b50*/  LDL.LU R143, [R1+0x100] ;  /* 0x00010000018f7983 */ /* 0x000f680000300800 */
[----:B0-----:R-:W5:Y:S01]  /*8b60*/  LDL.LU R223, [R1+0x124] ;  /* 0x0001240001df7983 */ /* 0x001f620000300800 */
[----:B------:R-:W-:-:S05]  /*8b70*/  IADD3 R237, P5, R237, R21, RZ ;  /* 0x00000015eded7210 */ /* 0x000fca0007fbe0ff */
[----:B------:R0:W-:Y:S04]  /*8b80*/  STL [R1+0x158], R237 ;  /* 0x000158ed01007387 */ /* 0x0001e80000100800 */
[----:B0-----:R-:W5:Y:S01]  /*8b90*/  LDL.LU R237, [R1+0xf8] ;  /* 0x0000f80001ed7983 */ /* 0x001f620000300800 */
[----:B------:R-:W-:-:S05]  /*8ba0*/  IMAD.X R134, R134, 0x1, R20, P6 ;  /* 0x0000000186867824 */ /* 0x000fca00030e0614 */
[----:B------:R0:W-:Y:S04]  /*8bb0*/  STL [R1+0x17c], R134 ;  /* 0x00017c8601007387 */ /* 0x0001e80000100800 */
[----:B0-----:R-:W5:Y:S01]  /*8bc0*/  LDL.LU R134, [R1+0x11c] ;  /* 0x00011c0001867983 */ /* 0x001f620000300800 */
[----:B------:R-:W-:-:S05]  /*8bd0*/  IMAD.X R135, R135, 0x1, R20, P1 ;  /* 0x0000000187877824 */ /* 0x000fca00008e0614 */
[----:B------:R0:W-:Y:S04]  /*8be0*/  STL [R1+0x174], R135 ;  /* 0x0001748701007387 */ /* 0x0001e80000100800 */
[----:B0-----:R-:W5:Y:S01]  /*8bf0*/  LDL.LU R135, [R1+0xf0] ;  /* 0x0000f00001877983 */ /* 0x001f620000300800 */
[----:B------:R-:W-:-:S05]  /*8c00*/  IADD3 R142, P6, R142, R21, RZ ;  /* 0x000000158e8e7210 */ /* 0x000fca0007fde0ff */
[----:B------:R-:W-:Y:S01]  /*8c10*/  STL [R1+0x150], R142 ;  /* 0x0001508e01007387 */ /* 0x000fe20000100800 */
[----:B--2---:R-:W-:Y:S01]  /*8c20*/  IADD3 R193, P1, R193, R21, RZ ;  /* 0x00000015c1c17210 */ /* 0x004fe20007f3e0ff */
[----:B------:R-:W-:-:S04]  /*8c30*/  IMAD.X R161, R161, 0x1, R20, P2 ;  /* 0x00000001a1a17824 */ /* 0x000fc800010e0614 */
[----:B------:R0:W-:Y:S01]  /*8c40*/  STL [R1+0x148], R193 ;  /* 0x000148c101007387 */ /* 0x0001e20000100800 */
[----:B------:R-:W-:-:S03]  /*8c50*/  IADD3 R141, P2, R141, R21, RZ ;  /* 0x000000158d8d7210 */ /* 0x000fc60007f5e0ff */
[----:B0-----:R-:W2:Y:S04]  /*8c60*/  LDL.LU R193, [R1+0x114] ;  /* 0x0001140001c17983 */ /* 0x001ea80000300800 */
[----:B------:R0:W-:Y:S04]  /*8c70*/  STL [R1+0x16c], R161 ;  /* 0x00016ca101007387 */ /* 0x0001e80000100800 */
[----:B0-----:R-:W2:Y:S01]  /*8c80*/  LDL.LU R161, [R1+0xe8] ;  /* 0x0000e80001a17983 */ /* 0x001ea20000300800 */
[----:B---3--:R-:W-:-:S03]  /*8c90*/  IMAD.X R159, R159, 0x1, R20, P3 ;  /* 0x000000019f9f7824 */ /* 0x008fc600018e0614 */
[----:B------:R-:W-:Y:S01]  /*8ca0*/  STL [R1+0x140], R141 ;  /* 0x0001408d01007387 */ /* 0x000fe20000100800 */
[-C--:B------:R-:W-:Y:S01]  /*8cb0*/  IADD3 R175, P3, R175, R21.reuse, RZ ;  /* 0x00000015afaf7210 */ /* 0x080fe20007f7e0ff */
[----:B----4-:R-:W-:Y:S01]  /*8cc0*/  IMAD.X R177, R177, 0x1, R20, P4 ;  /* 0x00000001b1b17824 */ /* 0x010fe200020e0614 */
[----:B------:R-:W-:-:S04]  /*8cd0*/  IADD3 R191, P4, R191, R21, RZ ;  /* 0x00000015bfbf7210 */ /* 0x000fc80007f9e0ff */
[----:B------:R0:W-:Y:S01]  /*8ce0*/  STL [R1+0x15c], R177 ;  /* 0x00015cb101007387 */ /* 0x0001e20000100800 */
[----:B------:R-:W-:-:S03]  /*8cf0*/  IMAD.X R205, R205, 0x1, R20, P5 ;  /* 0x00000001cdcd7824 */ /* 0x000fc600028e0614 */
[----:B------:R-:W-:Y:S01]  /*8d00*/  STL [R1+0x164], R159 ;  /* 0x0001649f01007387 */ /* 0x000fe20000100800 */
[----:B------:R-:W-:-:S03]  /*8d10*/  IADD3 R221, P5, R221, R21, RZ ;  /* 0x00000015dddd7210 */ /* 0x000fc60007fbe0ff */
[----:B0-----:R-:W3:Y:S01]  /*8d20*/  LDL.LU R177, [R1+0x10c] ;  /* 0x00010c0001b17983 */ /* 0x001ee20000300800 */
[----:B------:R-:W-:-:S03]  /*8d30*/  IMAD.X R235, R235, 0x1, R20, P6 ;  /* 0x00000001ebeb7824 */ /* 0x000fc600030e0614 */
[----:B------:R-:W-:Y:S01]  /*8d40*/  STL [R1+0x138], R175 ;  /* 0x000138af01007387 */ /* 0x000fe20000100800 */
[----:B------:R-:W-:-:S03]  /*8d50*/  IADD3 R251, P6, R251, R21, RZ ;  /* 0x00000015fbfb7210 */ /* 0x000fc60007fde0ff */
[----:B------:R-:W-:Y:S01]  /*8d60*/  STL [R1+0x130], R191 ;  /* 0x000130bf01007387 */ /* 0x000fe20000100800 */
[----:B------:R-:W-:-:S03]  /*8d70*/  IMAD.X R216, R216, 0x1, R20, P1 ;  /* 0x00000001d8d87824 */ /* 0x000fc600008e0614 */
[----:B------:R-:W-:Y:S01]  /*8d80*/  STL [R1+0x154], R205 ;  /* 0x000154cd01007387 */ /* 0x000fe20000100800 */
[-C--:B------:R-:W-:Y:S01]  /*8d90*/  IADD3 R206, P1, R206, R21.reuse, RZ ;  /* 0x00000015cece7210 */ /* 0x080fe20007f3e0ff */
[----:B------:R-:W-:Y:S02]  /*8da0*/  IMAD.X R207, R207, 0x1, R20, P2 ;  /* 0x00000001cfcf7824 */ /* 0x000fe400010e0614 */
[----:B------:R-:W-:Y:S01]  /*8db0*/  STL [R1+0x128], R221 ;  /* 0x000128dd01007387 */ /* 0x000fe20000100800 */
[----:B------:R-:W-:-:S03]  /*8dc0*/  IADD3 R188, P2, R188, R21, RZ ;  /* 0x00000015bcbc7210 */ /* 0x000fc60007f5e0ff */
[----:B------:R-:W-:Y:S01]  /*8dd0*/  STL [R1+0x14c], R235 ;  /* 0x00014ceb01007387 */ /* 0x000fe20000100800 */
[----:B------:R-:W-:-:S03]  /*8de0*/  IMAD.X R172, R172, 0x1, R20, P3 ;  /* 0x00000001acac7824 */ /* 0x000fc600018e0614 */
[----:B------:R-:W-:Y:S01]  /*8df0*/  STL [R1+0x120], R251 ;  /* 0x000120fb01007387 */ /* 0x000fe20000100800 */
[----:B------:R-:W-:-:S03]  /*8e00*/  IADD3 R156, P3, R156, R21, RZ ;  /* 0x000000159c9c7210 */ /* 0x000fc60007f7e0ff */
[----:B------:R0:W-:Y:S04]  /*8e10*/  STL [R1+0x13c], R207 ;  /* 0x00013ccf01007387 */ /* 0x0001e80000100800 */
[----:B------:R-:W-:Y:S04]  /*8e20*/  STL [R1+0x144], R216 ;  /* 0x000144d801007387 */ /* 0x000fe80000100800 */
[----:B0-----:R-:W4:Y:S01]  /*8e30*/  LDL.LU R207, [R1+0xe0] ;  /* 0x0000e00001cf7983 */ /* 0x001f220000300800 */
[----:B-----5:R-:W-:-:S03]  /*8e40*/  IMAD.X R140, R140, 0x1, R20, P4 ;  /* 0x000000018c8c7824 */ /* 0x020fc600020e0614 */
[----:B------:R-:W-:Y:S01]  /*8e50*/  STL [R1+0x118], R206 ;  /* 0x000118ce01007387 */ /* 0x000fe20000100800 */
[-C--:B------:R-:W-:Y:S01]  /*8e60*/  IADD3 R143, P4, R143, R21.reuse, RZ ;  /* 0x000000158f8f7210 */ /* 0x080fe20007f9e0ff */
[----:B------:R-:W-:Y:S02]  /*8e70*/  IMAD.X R223, R223, 0x1, R20, P5 ;  /* 0x00000001dfdf7824 */ /* 0x000fe400028e0614 */
[----:B------:R-:W-:Y:S04]  /*8e80*/  STL [R1+0x110], R188 ;  /* 0x000110bc01007387 */ /* 0x000fe80000100800 */
[----:B------:R-:W-:Y:S04]  /*8e90*/  STL [R1+0x134], R172 ;  /* 0x000134ac01007387 */ /* 0x000fe80000100800 */
[----:B------:R-:W-:Y:S04]  /*8ea0*/  STL [R1+0x108], R156 ;  /* 0x0001089c01007387 */ /* 0x000fe80000100800 */
[----:B------:R0:W-:Y:S04]  /*8eb0*/  STL [R1+0x124], R223 ;  /* 0x000124df01007387 */ /* 0x0001e80000100800 */
[----:B------:R-:W-:Y:S04]  /*8ec0*/  STL [R1+0x12c], R140 ;  /* 0x00012c8c01007387 */ /* 0x000fe80000100800 */
[----:B0-----:R-:W5:Y:S04]  /*8ed0*/  LDL.LU R223, [R1+0x104] ;  /* 0x0001040001df7983 */ /* 0x001f680000300800 */
[----:B------:R-:W-:Y:S01]  /*8ee0*/  STL [R1+0x100], R143 ;  /* 0x0001008f01007387 */ /* 0x000fe20000100800 */
[----:B------:R-:W-:-:S05]  /*8ef0*/  IADD3 R237, P5, R237, R21, RZ ;  /* 0x00000015eded7210 */ /* 0x000fca0007fbe0ff */
[----:B------:R0:W-:Y:S04]  /*8f00*/  STL [R1+0xf8], R237 ;  /* 0x0000f8ed01007387 */ /* 0x0001e80000100800 */
[----:B0-----:R-:W5:Y:S01]  /*8f10*/  LDL.LU R237, [R1+0xd8] ;  /* 0x0000d80001ed7983 */ /* 0x001f620000300800 */
[----:B------:R-:W-:-:S03]  /*8f20*/  IMAD.X R134, R134, 0x1, R20, P6 ;  /* 0x0000000186867824 */ /* 0x000fc600030e0614 */
[----:B------:R-:W5:Y:S04]  /*8f30*/  LDL.LU R142, [R1+0xfc] ;  /* 0x0000fc00018e7983 */ /* 0x000f680000300800 */
[----:B------:R0:W-:Y:S04]  /*8f40*/  STL [R1+0x11c], R134 ;  /* 0x00011c8601007387 */ /* 0x0001e80000100800 */
[----:B0-----:R-:W5:Y:S01]  /*8f50*/  LDL.LU R134, [R1+0xd0] ;  /* 0x0000d00001867983 */ /* 0x001f620000300800 */
[----:B------:R-:W-:-:S05]  /*8f60*/  IADD3 R135, P6, R135, R21, RZ ;  /* 0x0000001587877210 */ /* 0x000fca0007fde0ff */
[----:B------:R0:W-:Y:S04]  /*8f70*/  STL [R1+0xf0], R135 ;  /* 0x0000f08701007387 */ /* 0x0001e80000100800 */
[----:B0-----:R-:W5:Y:S01]  /*8f80*/  LDL.LU R135, [R1+0xf4] ;  /* 0x0000f40001877983 */ /* 0x001f620000300800 */
[----:B--2---:R-:W-:-:S05]  /*8f90*/  IMAD.X R193, R193, 0x1, R20, P1 ;  /* 0x00000001c1c17824 */ /* 0x004fca00008e0614 */
[----:B------:R0:W-:Y:S01]  /*8fa0*/  STL [R1+0x114], R193 ;  /* 0x000114c101007387 */ /* 0x0001e20000100800 */
[----:B------:R-:W-:-:S03]  /*8fb0*/  IADD3 R161, P1, R161, R21, RZ ;  /* 0x00000015a1a17210 */ /* 0x000fc60007f3e0ff */
[----:B0-----:R-:W2:Y:S04]  /*8fc0*/  LDL.LU R193, [R1+0xc8] ;  /* 0x0000c80001c17983 */ /* 0x001ea80000300800 */
[----:B------:R-:W2:Y:S04]  /*8fd0*/  LDL.LU R141, [R1+0xec] ;  /* 0x0000ec00018d7983 */ /* 0x000ea80000300800 */
[----:B------:R-:W2:Y:S04]  /*8fe0*/  LDL.LU R159, [R1+0xc0] ;  /* 0x0000c000019f7983 */ /* 0x000ea80000300800 */
[----:B------:R-:W2:Y:S04]  /*8ff0*/  LDL.LU R175, [R1+0xe4] ;  /* 0x0000e40001af7983 */ /* 0x000ea80000300800 */
[----:B------:R0:W-:Y:S04]  /*9000*/  STL [R1+0xe8], R161 ;  /* 0x0000e8a101007387 */ /* 0x0001e80000100800 */
[----:B------:R-:W2:Y:S04]  /*9010*/  LDL.LU R191, [R1+0xb8] ;  /* 0x0000b80001bf7983 */ /* 0x000ea80000300800 */
[----:B------:R-:W2:Y:S04]  /*9020*/  LDL.LU R205, [R1+0xdc] ;  /* 0x0000dc0001cd7983 */ /* 0x000ea80000300800 */
[----:B------:R-:W2:Y:S04]  /*9030*/  LDL.LU R221, [R1+0xb0] ;  /* 0x0000b00001dd7983 */ /* 0x000ea80000300800 */
[----:B------:R-:W2:Y:S01]  /*9040*/  LDL.LU R235, [R1+0xd4] ;  /* 0x0000d40001eb7983 */ /* 0x000ea20000300800 */
[----:B---3--:R-:W-:-:S05]  /*9050*/  IMAD.X R177, R177, 0x1, R20, P2 ;  /* 0x00000001b1b17824 */ /* 0x008fca00010e0614 */
[----:B------:R1:W-:Y:S04]  /*9060*/  STL [R1+0x10c], R177 ;  /* 0x00010cb101007387 */ /* 0x0003e80000100800 */
[----:B------:R-:W3:Y:S04]  /*9070*/  LDL.LU R251, [R1+0xa8] ;  /* 0x0000a80001fb7983 */ /* 0x000ee80000300800 */
[----:B------:R-:W3:Y:S04]  /*9080*/  LDL.LU R216, [R1+0xcc] ;  /* 0x0000cc0001d87983 */ /* 0x000ee80000300800 */
[----:B------:R-:W3:Y:S04]  /*9090*/  LDL.LU R206, [R1+0xa0] ;  /* 0x0000a00001ce7983 */ /* 0x000ee80000300800 */
[----:B------:R-:W3:Y:S04]  /*90a0*/  LDL.LU R188, [R1+0xc4] ;  /* 0x0000c40001bc7983 */ /* 0x000ee80000300800 */
[----:B------:R-:W3:Y:S04]  /*90b0*/  LDL.LU R172, [R1+0x98] ;  /* 0x0000980001ac7983 */ /* 0x000ee80000300800 */
[----:B------:R-:W3:Y:S04]  /*90c0*/  LDL.LU R156, [R1+0xbc] ;  /* 0x0000bc00019c7983 */ /* 0x000ee80000300800 */
[----:B------:R-:W3:Y:S04]  /*90d0*/  LDL.LU R140, [R1+0x90] ;  /* 0x00009000018c7983 */ /* 0x000ee80000300800 */
[----:B------:R-:W3:Y:S01]  /*90e0*/  LDL.LU R143, [R1+0xb4] ;  /* 0x0000b400018f7983 */ /* 0x000ee20000300800 */
[----:B----4-:R-:W-:-:S05]  /*90f0*/  IADD3 R207, P2, R207, R21, RZ ;  /* 0x00000015cfcf7210 */ /* 0x010fca0007f5e0ff */
[----:B------:R4:W-:Y:S04]  /*9100*/  STL [R1+0xe0], R207 ;  /* 0x0000e0cf01007387 */ /* 0x0009e80000100800 */
[----:B0-----:R-:W3:Y:S04]  /*9110*/  LDL.LU R161, [R1+0x88] ;  /* 0x0000880001a17983 */ /* 0x001ee80000300800 */
[----:B-1----:R-:W3:Y:S04]  /*9120*/  LDL.LU R177, [R1+0xac] ;  /* 0x0000ac0001b17983 */ /* 0x002ee80000300800 */
[----:B----4-:R-:W4:Y:S01]  /*9130*/  LDL.LU R207, [R1+0x80] ;  /* 0x0000800001cf7983 */ /* 0x010f220000300800 */
[----:B-----5:R-:W-:-:S05]  /*9140*/  IMAD.X R223, R223, 0x1, R20, P3 ;  /* 0x00000001dfdf7824 */ /* 0x020fca00018e0614 */
[----:B------:R0:W-:Y:S04]  /*9150*/  STL [R1+0x104], R223 ;  /* 0x000104df01007387 */ /* 0x0001e80000100800 */
[----:B0-----:R-:W5:Y:S01]  /*9160*/  LDL.LU R223, [R1+0xa4] ;  /* 0x0000a40001df7983 */ /* 0x001f620000300800 */
[----:B------:R-:W-:Y:S01]  /*9170*/  IADD3 R237, P3, R237, R21, RZ ;  /* 0x00000015eded7210 */ /* 0x000fe20007f7e0ff */
[----:B------:R-:W-:-:S04]  /*9180*/  IMAD.X R142, R142, 0x1, R20, P4 ;  /* 0x000000018e8e7824 */ /* 0x000fc800020e0614 */
[----:B------:R0:W-:Y:S04]  /*9190*/  STL [R1+0xd8], R237 ;  /* 0x0000d8ed01007387 */ /* 0x0001e80000100800 */
[----:B0-----:R-:W5:Y:S01]  /*91a0*/  LDL.LU R237, [R1+0x78] ;  /* 0x0000780001ed7983 */ /* 0x001f620000300800 */
[----:B------:R-:W-:-:S05]  /*91b0*/  IADD3 R134, P4, R134, R21, RZ ;  /* 0x0000001586867210 */ /* 0x000fca0007f9e0ff */
[----:B------:R0:W-:Y:S04]  /*91c0*/  STL [R1+0xd0], R134 ;  /* 0x0000d08601007387 */ /* 0x0001e80000100800 */
[----:B0-----:R-:W5:Y:S01]  /*91d0*/  LDL.LU R134, [R1+0x9c] ;  /* 0x00009c0001867983 */ /* 0x001f620000300800 */
[----:B------:R-:W-:-:S03]  /*91e0*/  IMAD.X R135, R135, 0x1, R20, P5 ;  /* 0x0000000187877824 */ /* 0x000fc600028e0614 */
[----:B------:R-:W-:Y:S04]  /*91f0*/  STL [R1+0xfc], R142 ;  /* 0x0000fc8e01007387 */ /* 0x000fe80000100800 */
[----:B------:R0:W-:Y:S04]  /*9200*/  STL [R1+0xf4], R135 ;  /* 0x0000f48701007387 */ /* 0x0001e80000100800 */
[----:B0-----:R-:W5:Y:S01]  /*9210*/  LDL.LU R135, [R1+0x70] ;  /* 0x0000700001877983 */ /* 0x001f620000300800 */
[----:B------:R-:W-:-:S04]  /*9220*/  USHF.L.U32 UR4, UR40, 0x8, URZ ;  /* 0x0000000828047899 */ /* 0x000fc8000800063f */
[----:B------:R-:W-:-:S04]  /*9230*/  ULOP3.LUT UR4, UR4, 0x400, URZ, 0xc0, !UPT ;  /* 0x0000040004047892 */ /* 0x000fc8000f8ec03f */
[----:B------:R-:W-:Y:S01]  /*9240*/  ULEA.HI UR4, UR16, UR4, URZ, 0x1c ;  /* 0x0000000410047291 */ /* 0x000fe2000f8fe03f */
[----:B------:R-:W-:-:S03]  /*9250*/  WARPGROUP.ARRIVE ;  /* 0x00000000000079c5 */ /* 0x000fc60000000000 */
[----:B------:R-:W-:Y:S01]  /*9260*/  ULOP3.LUT UR4, UR4, 0x3fff, URZ, 0xc0, !UPT ;  /* 0x00003fff04047892 */ /* 0x000fe2000f8ec03f */
[----:B------:R-:W-:-:S08]  /*9270*/  UMOV UR5, 0x40000040 ;  /* 0x4000004000057882 */ /* 0x000fd00000000000 */
[----:B------:R-:W-:Y:S01]  /*9280*/  HGMMA.64x16x16.F32 R32, gdesc[UR4].tnspA, R32 ;  /* 0x20200000042079f0 */ /* 0x000fe20008700820 */
[----:B------:R-:W-:-:S03]  /*9290*/  UIADD3 UR8, UP0, UR4, 0x80, URZ ;  /* 0x0000008004087890 */ /* 0x000fc6000ff1e03f */
[----:B------:R-:W-:Y:S02]  /*92a0*/  UMOV UR4, URZ ;  /* 0x0000003f00047c82 */ /* 0x000fe40008000000 */
[----:B------:R-:W-:-:S09]  /*92b0*/  UIADD3.X UR9, UR4, 0x40000040, URZ, UP0, !UPT ;  /* 0x4000004004097890 */ /* 0x000fd200087fe43f */
[----:B------:R-:W-:Y:S01]  /*92c0*/  HGMMA.64x16x16.F32 R32, gdesc[UR8].tnspA, R32 ;  /* 0x20200000082079f0 */ /* 0x000fe20008700820 */
[----:B------:R-:W-:Y:S01]  /*92d0*/  UIADD3.64 UR20, UR8, 0x80, URZ ;  /* 0x0000008008147897 */ /* 0x000fe2000fffe03f */
[----:B--2---:R-:W-:Y:S01]  /*92e0*/  IADD3 R193, P5, R193, R21, RZ ;  /* 0x00000015c1c17210 */ /* 0x004fe20007fbe0ff */
[----:B------:R-:W-:-:S04]  /*92f0*/  IMAD.X R141, R141, 0x1, R20, P6 ;  /* 0x000000018d8d7824 */ /* 0x000fc800030e0614 */
[----:B------:R0:W-:Y:S01]  /*9300*/  STL [R1+0xc8], R193 ;  /* 0x0000c8c101007387 */ /* 0x0001e20000100800 */
[-C--:B------:R-:W-:Y:S01]  /*9310*/  IADD3 R159, P6, R159, R21.reuse, RZ ;  /* 0x000000159f9f7210 */ /* 0x080fe20007fde0ff */
[----:B------:R-:W-:Y:S01]  /*9320*/  IMAD.X R175, R175, 0x1, R20, P1 ;  /* 0x00000001afaf7824 */ /* 0x000fe200008e0614 */
[----:B------:R-:W-:Y:S01]  /*9330*/  HGMMA.64x16x16.F32 R32, gdesc[UR20].tnspA, R32 ;  /* 0x20200000142079f0 */ /* 0x000fe20008700820 */
[----:B0-----:R-:W2:Y:S01]  /*9340*/  LDL.LU R193, [R1+0x94] ;  /* 0x0000940001c17983 */ /* 0x001ea20000300800 */
[----:B------:R-:W-:-:S03]  /*9350*/  IADD3 R191, P1, R191, R21, RZ ;  /* 0x00000015bfbf7210 */ /* 0x000fc60007f3e0ff */
[----:B------:R-:W-:Y:S01]  /*9360*/  STL [R1+0xec], R141 ;  /* 0x0000ec8d01007387 */ /* 0x000fe20000100800 */
[----:B------:R-:W-:-:S03]  /*9370*/  IMAD.X R205, R205, 0x1, R20, P2 ;  /* 0x00000001cdcd7824 */ /* 0x000fc600010e0614 */
[----:B------:R-:W-:Y:S01]  /*9380*/  STL [R1+0xc0], R159 ;  /* 0x0000c09f01007387 */ /* 0x000fe20000100800 */
[----:B------:R-:W-:-:S03]  /*9390*/  IADD3 R221, P2, R221, R21, RZ ;  /* 0x00000015dddd7210 */ /* 0x000fc60007f5e0ff */
[----:B------:R-:W-:Y:S01]  /*93a0*/  STL [R1+0xe4], R175 ;  /* 0x0000e4af01007387 */ /* 0x000fe20000100800 */
[----:B------:R-:W-:-:S03]  /*93b0*/  IMAD.X R235, R235, 0x1, R20, P3 ;  /* 0x00000001ebeb7824 */ /* 0x000fc600018e0614 */
[----:B------:R-:W-:Y:S04]  /*93c0*/  STL [R1+0xb8], R191 ;  /* 0x0000b8bf01007387 */ /* 0x000fe80000100800 */
[----:B------:R-:W-:Y:S04]  /*93d0*/  STL [R1+0xdc], R205 ;  /* 0x0000dccd01007387 */ /* 0x000fe80000100800 */
[----:B------:R-:W-:Y:S01]  /*93e0*/  STL [R1+0xb0], R221 ;  /* 0x0000b0dd01007387 */ /* 0x000fe20000100800 */
[----:B---3--:R-:W-:-:S03]  /*93f0*/  IADD3 R251, P3, R251, R21, RZ ;  /* 0x00000015fbfb7210 */ /* 0x008fc60007f7e0ff */
        /* <DEDUP_REMOVED lines=15> */
[----:B------:R-:W-:Y:S01]  /*94f0*/  STL [R1+0xb4], R143 ;  /* 0x0000b48f01007387 */ /* 0x000fe20000100800 */
[-C--:B------:R-:W-:Y:S01]  /*9500*/  IADD3 R161, P1, R161, R21.reuse, RZ ;  /* 0x00000015a1a17210 */ /* 0x080fe20007f3e0ff */
[----:B------:R-:W-:Y:S01]  /*9510*/  IMAD.X R177, R177, 0x1, R20, P2 ;  /* 0x00000001b1b17824 */ /* 0x000fe200010e0614 */
[----:B----4-:R-:W-:-:S05]  /*9520*/  IADD3 R207, P2, R207, R21, RZ ;  /* 0x00000015cfcf7210 */ /* 0x010fca0007f5e0ff */
[----:B------:R0:W-:Y:S04]  /*9530*/  STL [R1+0x80], R207 ;  /* 0x000080cf01007387 */ /* 0x0001e80000100800 */
[----:B------:R-:W-:Y:S04]  /*9540*/  STL [R1+0x88], R161 ;  /* 0x000088a101007387 */ /* 0x000fe80000100800 */
[----:B0-----:R-:W3:Y:S04]  /*9550*/  LDL.LU R207, [R1+0x68] ;  /* 0x0000680001cf7983 */ /* 0x001ee80000300800 */
[----:B------:R-:W-:Y:S01]  /*9560*/  STL [R1+0xac], R177 ;  /* 0x0000acb101007387 */ /* 0x000fe20000100800 */
[----:B-----5:R-:W-:-:S05]  /*9570*/  IMAD.X R223, R223, 0x1, R20, P3 ;  /* 0x00000001dfdf7824 */ /* 0x020fca00018e0614 */
[----:B------:R0:W-:Y:S04]  /*9580*/  STL [R1+0xa4], R223 ;  /* 0x0000a4df01007387 */ /* 0x0001e80000100800 */
[----:B0-----:R-:W4:Y:S04]  /*9590*/  LDL.LU R223, [R1+0x8c] ;  /* 0x00008c0001df7983 */ /* 0x001f280000300800 */
[----:B------:R-:W5:Y:S01]  /*95a0*/  LDL.LU R174, [R1+0x60] ;  /* 0x0000600001ae7983 */ /* 0x000f620000300800 */
[----:B------:R-:W-:-:S05]  /*95b0*/  IADD3 R237, P3, R237, R21, RZ ;  /* 0x00000015eded7210 */ /* 0x000fca0007f7e0ff */
[----:B------:R0:W-:Y:S04]  /*95c0*/  STL [R1+0x78], R237 ;  /* 0x000078ed01007387 */ /* 0x0001e80000100800 */
[----:B0-----:R-:W5:Y:S01]  /*95d0*/  LDL.LU R237, [R1+0x84] ;  /* 0x0000840001ed7983 */ /* 0x001f620000300800 */
[----:B------:R-:W-:-:S05]  /*95e0*/  IMAD.X R134, R134, 0x1, R20, P4 ;  /* 0x0000000186867824 */ /* 0x000fca00020e0614 */
[----:B------:R0:W-:Y:S04]  /*95f0*/  STL [R1+0x9c], R134 ;  /* 0x00009c8601007387 */ /* 0x0001e80000100800 */
[----:B0-----:R-:W5:Y:S01]  /*9600*/  LDL.LU R134, [R1+0x58] ;  /* 0x0000580001867983 */ /* 0x001f620000300800 */
[----:B------:R-:W-:-:S05]  /*9610*/  IADD3 R135, P4, R135, R21, RZ ;  /* 0x0000001587877210 */ /* 0x000fca0007f9e0ff */
[----:B------:R0:W-:Y:S04]  /*9620*/  STL [R1+0x70], R135 ;  /* 0x0000708701007387 */ /* 0x0001e80000100800 */
[----:B0-----:R-:W5:Y:S01]  /*9630*/  LDL.LU R135, [R1+0x7c] ;  /* 0x00007c0001877983 */ /* 0x001f620000300800 */
[----:B------:R-:W-:Y:S02]  /*9640*/  UIADD3.64 UR24, UR8, 0x100, URZ ;  /* 0x0000010008187897 */ /* 0x000fe4000fffe03f */
[----:B------:R-:W-:Y:S01]  /*9650*/  UIADD3.64 UR28, UR8, 0x180, URZ ;  /* 0x00000180081c7897 */ /* 0x000fe2000fffe03f */
[----:B------:R-:W5:Y:S01]  /*9660*/  LDL.LU R158, [R1+0x50] ;  /* 0x00005000019e7983 */ /* 0x000f620000300800 */
[----:B------:R-:W-:Y:S02]  /*9670*/  UIADD3.64 UR32, UR8, 0x200, URZ ;  /* 0x0000020008207897 */ /* 0x000fe4000fffe03f */
[----:B------:R-:W-:Y:S01]  /*9680*/  UIADD3.64 UR36, UR8, 0x280, URZ ;  /* 0x0000028008247897 */ /* 0x000fe2000fffe03f */
[----:B------:R-:W5:Y:S02]  /*9690*/  LDL.LU R142, [R1+0x74] ;  /* 0x00007400018e7983 */ /* 0x000f640000300800 */
[----:B------:R-:W-:Y:S01]  /*96a0*/  HGMMA.64x16x16.F32 R32, gdesc[UR24].tnspA, R32 ;  /* 0x20200000182079f0 */ /* 0x000fe20008700820 */
[----:B------:R-:W-:Y:S01]  /*96b0*/  UIADD3.64 UR12, UR8, 0x300, URZ ;  /* 0x00000300080c7897 */ /* 0x000fe2000fffe03f */
[----:B------:R-:W5:Y:S02]  /*96c0*/  LDL.LU R141, [R1+0x48] ;  /* 0x00004800018d7983 */ /* 0x000f640000300800 */
[----:B------:R-:W-:Y:S04]  /*96d0*/  HGMMA.64x16x16.F32 R32, gdesc[UR28].tnspA, R32 ;  /* 0x202000001c2079f0 */ /* 0x000fe80008700820 */
[----:B------:R-:W-:Y:S01]  /*96e0*/  HGMMA.64x16x16.F32 R32, gdesc[UR32].tnspA, R32 ;  /* 0x20200000202079f0 */ /* 0x000fe20008700820 */
[----:B------:R-:W-:-:S03]  /*96f0*/  UIADD3.64 UR4, UR8, 0x780, URZ ;  /* 0x0000078008047897 */ /* 0x000fc6000fffe03f */
[----:B------:R-:W-:Y:S01]  /*9700*/  HGMMA.64x16x16.F32 R32, gdesc[UR36].tnspA, R32 ;  /* 0x20200000242079f0 */ /* 0x000fe20008700820 */
[----:B--2---:R-:W-:-:S05]  /*9710*/  IMAD.X R193, R193, 0x1, R20, P5 ;  /* 0x00000001c1c17824 */ /* 0x004fca00028e0614 */
[----:B------:R0:W-:Y:S04]  /*9720*/  STL [R1+0x94], R193 ;  /* 0x000094c101007387 */ /* 0x0001e80000100800 */
[----:B------:R-:W2:Y:S04]  /*9730*/  LDL.LU R159, [R1+0x6c] ;  /* 0x00006c00019f7983 */ /* 0x000ea80000300800 */
[----:B------:R-:W2:Y:S04]  /*9740*/  LDL.LU R175, [R1+0x40] ;  /* 0x0000400001af7983 */ /* 0x000ea80000300800 */
[----:B------:R-:W2:Y:S01]  /*9750*/  LDL.LU R191, [R1+0x64] ;  /* 0x0000640001bf7983 */ /* 0x000ea20000300800 */
[----:B------:R-:W-:-:S03]  /*9760*/  UIADD3.64 UR44, UR8, 0x800, URZ ;  /* 0x00000800082c7897 */ /* 0x000fc6000fffe03f */
[----:B------:R-:W2:Y:S04]  /*9770*/  LDL.LU R205, [R1+0x38] ;  /* 0x0000380001cd7983 */ /* 0x000ea80000300800 */
[----:B------:R-:W2:Y:S04]  /*9780*/  LDL.LU R221, [R1+0x5c] ;  /* 0x00005c0001dd7983 */ /* 0x000ea80000300800 */
[----:B------:R-:W2:Y:S04]  /*9790*/  LDL.LU R235, [R1+0x30] ;  /* 0x0000300001eb7983 */ /* 0x000ea80000300800 */
[----:B------:R-:W2:Y:S04]  /*97a0*/  LDL.LU R251, [R1+0x54] ;  /* 0x0000540001fb7983 */ /* 0x000ea80000300800 */
[----:B------:R-:W2:Y:S04]  /*97b0*/  LDL.LU R216, [R1+0x28] ;  /* 0x0000280001d87983 */ /* 0x000ea80000300800 */
[----:B------:R-:W2:Y:S01]  /*97c0*/  LDL.LU R206, [R1+0x4c] ;  /* 0x00004c0001ce7983 */ /* 0x000ea20000300800 */
[----:B------:R-:W-:Y:S03]  /*97d0*/  HGMMA.64x16x16.F32 R32, gdesc[UR12].tnspA, R32 ;  /* 0x202000000c2079f0 */ /* 0x000fe60008700820 */
[----:B------:R-:W2:Y:S01]  /*97e0*/  LDL.LU R188, [R1+0x20] ;  /* 0x0000200001bc7983 */ /* 0x000ea20000300800 */
[----:B------:R-:W-:Y:S03]  /*97f0*/  HGMMA.64x16x16.F32 R24, gdesc[UR4].tnspA, R24 ;  /* 0x20200000041879f0 */ /* 0x000fe60008700818 */
[----:B------:R-:W2:Y:S01]  /*9800*/  LDL.LU R172, [R1+0x44] ;  /* 0x0000440001ac7983 */ /* 0x000ea20000300800 */
[----:B---3--:R-:W-:Y:S01]  /*9810*/  IADD3 R207, P5, R207, R21, RZ ;  /* 0x00000015cfcf7210 */ /* 0x008fe20007fbe0ff */
[----:B------:R-:W-:-:S02]  /*9820*/  UMOV UR46, UR10 ;  /* 0x0000000a002e7c82 */ /* 0x000fc40008000000 */
[----:B------:R-:W3:Y:S01]  /*9830*/  LDL.LU R156, [R1+0x18] ;  /* 0x00001800019c7983 */ /* 0x000ee20000300800 */
[----:B------:R-:W-:-:S03]  /*9840*/  UMOV UR47, UR11 ;  /* 0x0000000b002f7c82 */ /* 0x000fc60008000000 */
[----:B------:R-:W3:Y:S04]  /*9850*/  LDL.LU R140, [R1+0x3c] ;  /* 0x00003c00018c7983 */ /* 0x000ee80000300800 */
[----:B------:R-:W3:Y:S01]  /*9860*/  LDL.LU R143, [R1+0x10] ;  /* 0x00001000018f7983 */ /* 0x000ee20000300800 */
[----:B----4-:R-:W-:-:S03]  /*9870*/  IMAD.X R223, R223, 0x1, R20, P6 ;  /* 0x00000001dfdf7824 */ /* 0x010fc600030e0614 */
[----:B------:R-:W4:Y:S04]  /*9880*/  LDL.LU R161, [R1+0x34] ;  /* 0x0000340001a17983 */ /* 0x000f280000300800 */
[----:B------:R-:W4:Y:S01]  /*9890*/  LDL.LU R177, [R1+0x8] ;  /* 0x0000080001b17983 */ /* 0x000f220000300800 */
[----:B-----5:R-:W-:-:S03]  /*98a0*/  IADD3 R174, P6, R174, R21, RZ ;  /* 0x00000015aeae7210 */ /* 0x020fc60007fde0ff */
[----:B0-----:R-:W5:Y:S04]  /*98b0*/  LDL.LU R193, [R1+0x2c] ;  /* 0x00002c0001c17983 */ /* 0x001f680000300800 */
[----:B------:R0:W-:Y:S04]  /*98c0*/  STL [R1+0x68], R207 ;  /* 0x000068cf01007387 */ /* 0x0001e80000100800 */
[----:B0-----:R-:W5:Y:S01]  /*98d0*/  LDL.LU R207, [R1+0x24] ;  /* 0x0000240001cf7983 */ /* 0x001f620000300800 */
[----:B------:R-:W-:-:S03]  /*98e0*/  IMAD.X R237, R237, 0x1, R20, P1 ;  /* 0x00000001eded7824 */ /* 0x000fc600008e0614 */
[----:B------:R0:W-:Y:S01]  /*98f0*/  STL [R1+0x8c], R223 ;  /* 0x00008cdf01007387 */ /* 0x0001e20000100800 */
[----:B------:R-:W-:Y:S03]  /*9900*/  HGMMA.64x16x16.F32 R24, gdesc[UR44].tnspA, R24 ;  /* 0x202000002c1879f0 */ /* 0x000fe60008700818 */
[----:B0-----:R-:W5:Y:S04]  /*9910*/  LDL.LU R223, [R1+0x1c] ;  /* 0x00001c0001df7983 */ /* 0x001f680000300800 */
[----:B------:R0:W-:Y:S01]  /*9920*/  STL [R1+0x84], R237 ;  /* 0x000084ed01007387 */ /* 0x0001e20000100800 */
[----:B------:R-:W-:-:S03]  /*9930*/  IADD3 R134, P1, R134, R21, RZ ;  /* 0x0000001586867210 */ /* 0x000fc60007f3e0ff */
[----:B0-----:R-:W5:Y:S04]  /*9940*/  LDL.LU R237, [R1+0x14] ;  /* 0x0000140001ed7983 */ /* 0x001f680000300800 */
[----:B------:R-:W-:Y:S04]  /*9950*/  STL [R1+0x60], R174 ;  /* 0x000060ae01007387 */ /* 0x000fe80000100800 */
[----:B------:R0:W-:Y:S01]  /*9960*/  STL [R1+0x58], R134 ;  /* 0x0000588601007387 */ /* 0x0001e20000100800 */
[----:B------:R-:W-:-:S03]  /*9970*/  IMAD.X R135, R135, 0x1, R20, P2 ;  /* 0x0000000187877824 */ /* 0x000fc600010e0614 */
[----:B0-----:R-:W5:Y:S04]  /*9980*/  LDL.LU R134, [R1+0xc] ;  /* 0x00000c0001867983 */ /* 0x001f680000300800 */
[----:B------:R0:W-:Y:S04]  /*9990*/  STL [R1+0x7c], R135 ;  /* 0x00007c8701007387 */ /* 0x0001e80000100800 */
[----:B0-----:R-:W5:Y:S01]  /*99a0*/  LDL.LU R135, [R1+0x4] ;  /* 0x0000040001877983 */ /* 0x001f620000300800 */
[----:B------:R-:W-:-:S09]  /*99b0*/  UIADD3.64 UR20, UR8, 0x880, URZ ;  /* 0x0000088008147897 */ /* 0x000fd2000fffe03f */
[----:B------:R-:W-:Y:S01]  /*99c0*/  HGMMA.64x16x16.F32 R24, gdesc[UR20].tnspA, R24 ;  /* 0x20200000141879f0 */ /* 0x000fe20008700818 */
[----:B------:R-:W-:Y:S02]  /*99d0*/  UIADD3.64 UR24, UR8, 0x900, URZ ;  /* 0x0000090008187897 */ /* 0x000fe4000fffe03f */
[----:B------:R-:W-:-:S07]  /*99e0*/  UIADD3.64 UR28, UR8, 0x980, URZ ;  /* 0x00000980081c7897 */ /* 0x000fce000fffe03f */
[----:B------:R-:W-:Y:S01]  /*99f0*/  HGMMA.64x16x16.F32 R24, gdesc[UR24].tnspA, R24 ;  /* 0x20200000181879f0 */ /* 0x000fe20008700818 */
[----:B------:R-:W-:-:S03]  /*9a00*/  UIADD3.64 UR32, UR8, 0xa00, URZ ;  /* 0x00000a0008207897 */ /* 0x000fc6000fffe03f */
[----:B------:R-:W-:Y:S01]  /*9a10*/  HGMMA.64x16x16.F32 R24, gdesc[UR28].tnspA, R24 ;  /* 0x202000001c1879f0 */ /* 0x000fe20008700818 */
[----:B------:R-:W-:-:S05]  /*9a20*/  UIADD3.64 UR36, UR8, 0xa80, URZ ;  /* 0x00000a8008247897 */ /* 0x000fca000fffe03f */
[----:B------:R-:W-:Y:S01]  /*9a30*/  HGMMA.64x16x16.F32 R24, gdesc[UR32].tnspA, R24 ;  /* 0x20200000201879f0 */ /* 0x000fe20008700818 */
[--C-:B------:R-:W-:Y:S01]  /*9a40*/  IMAD.X R142, R142, 0x1, R20.reuse, P3 ;  /* 0x000000018e8e7824 */ /* 0x100fe200018e0614 */
[-C--:B------:R-:W-:Y:S01]  /*9a50*/  IADD3 R158, P2, R158, R21.reuse, RZ ;  /* 0x000000159e9e7210 */ /* 0x080fe20007f5e0ff */
[--C-:B--2---:R-:W-:Y:S01]  /*9a60*/  IMAD.X R159, R159, 0x1, R20.reuse, P4 ;  /* 0x000000019f9f7824 */ /* 0x104fe200020e0614 */
[-C--:B------:R-:W-:Y:S01]  /*9a70*/  IADD3 R141, P3, R141, R21.reuse, RZ ;  /* 0x000000158d8d7210 */ /* 0x080fe20007f7e0ff */
[--C-:B------:R-:W-:Y:S01]  /*9a80*/  IMAD.X R191, R191, 0x1, R20.reuse, P5 ;  /* 0x00000001bfbf7824 */ /* 0x100fe200028e0614 */
[-C--:B------:R-:W-:Y:S02]  /*9a90*/  IADD3 R175, P4, R175, R21.reuse, RZ ;  /* 0x00000015afaf7210 */ /* 0x080fe40007f9e0ff */
[-C--:B------:R-:W-:Y:S01]  /*9aa0*/  IADD3 R205, P5, R205, R21.reuse, RZ ;  /* 0x00000015cdcd7210 */ /* 0x080fe20007fbe0ff */
[----:B------:R-:W-:Y:S01]  /*9ab0*/  UIADD3.64 UR12, UR8, 0xb00, URZ ;  /* 0x00000b00080c7897 */ /* 0x000fe2000fffe03f */
[----:B------:R-:W-:Y:S01]  /*9ac0*/  HGMMA.64x16x16.F32 R24, gdesc[UR36].tnspA, R24 ;  /* 0x20200000241879f0 */ /* 0x000fe20008700818 */
[--C-:B------:R-:W-:Y:S01]  /*9ad0*/  IMAD.X R221, R221, 0x1, R20.reuse, P6 ;  /* 0x00000001dddd7824 */ /* 0x100fe200030e0614 */
[-C--:B------:R-:W-:Y:S01]  /*9ae0*/  IADD3 R235, P6, R235, R21.reuse, RZ ;  /* 0x00000015ebeb7210 */ /* 0x080fe20007fde0ff */
[--C-:B------:R-:W-:Y:S01]  /*9af0*/  IMAD.X R251, R251, 0x1, R20.reuse, P1 ;  /* 0x00000001fbfb7824 */ /* 0x100fe200008e0614 */
[-C--:B------:R-:W-:Y:S01]  /*9b00*/  IADD3 R216, P1, R216, R21.reuse, RZ ;  /* 0x00000015d8d87210 */ /* 0x080fe20007f3e0ff */
[--C-:B------:R-:W-:Y:S01]  /*9b10*/  IMAD.X R206, R206, 0x1, R20.reuse, P2 ;  /* 0x00000001cece7824 */ /* 0x100fe200010e0614 */
[-C--:B------:R-:W-:Y:S01]  /*9b20*/  IADD3 R188, P2, R188, R21.reuse, RZ ;  /* 0x00000015bcbc7210 */ /* 0x080fe20007f5e0ff */
[--C-:B------:R-:W-:Y:S01]  /*9b30*/  IMAD.X R172, R172, 0x1, R20.reuse, P3 ;  /* 0x00000001acac7824 */ /* 0x100fe200018e0614 */
[-C--:B---3--:R-:W-:Y:S01]  /*9b40*/  IADD3 R156, P3, R156, R21.reuse, RZ ;  /* 0x000000159c9c7210 */ /* 0x088fe20007f7e0ff */
[--C-:B------:R-:W-:Y:S01]  /*9b50*/  IMAD.X R140, R140, 0x1, R20.reuse, P4 ;  /* 0x000000018c8c7824 */ /* 0x100fe200020e0614 */
[-C--:B------:R-:W-:Y:S01]  /*9b60*/  IADD3 R143, P4, R143, R21.reuse, RZ ;  /* 0x000000158f8f7210 */ /* 0x080fe20007f9e0ff */
[--C-:B----4-:R-:W-:Y:S01]  /*9b70*/  IMAD.X R161, R161, 0x1, R20.reuse, P5 ;  /* 0x00000001a1a17824 */ /* 0x110fe200028e0614 */
[-C--:B------:R-:W-:Y:S01]  /*9b80*/  IADD3 R177, P5, R177, R21.reuse, RZ ;  /* 0x00000015b1b17210 */ /* 0x080fe20007fbe0ff */
[--C-:B-----5:R-:W-:Y:S01]  /*9b90*/  IMAD.X R193, R193, 0x1, R20.reuse, P6 ;  /* 0x00000001c1c17824 */ /* 0x120fe200030e0614 */
[-C--:B------:R-:W-:Y:S01]  /*9ba0*/  IADD3 R121, P6, R121, R21.reuse, RZ ;  /* 0x0000001579797210 */ /* 0x080fe20007fde0ff */
[----:B------:R-:W-:Y:S01]  /*9bb0*/  IMAD.X R207, R207, 0x1, R20, P1 ;  /* 0x00000001cfcf7824 */ /* 0x000fe200008e0614 */
[----:B------:R-:W-:-:S03]  /*9bc0*/  IADD3 R84, P1, R84, R21, RZ ;  /* 0x0000001554547210 */ /* 0x000fc60007f3e0ff */
[--C-:B------:R-:W-:Y:S01]  /*9bd0*/  IMAD.X R72, R72, 0x1, R20.reuse, P6 ;  /* 0x0000000148487824 */ /* 0x100fe200030e0614 */
[-C--:B------:R-:W-:Y:S01]  /*9be0*/  IADD3 R107, P6, R107, R21.reuse, RZ ;  /* 0x000000156b6b7210 */ /* 0x080fe20007fde0ff */
[--C-:B------:R-:W-:Y:S01]  /*9bf0*/  IMAD.X R46, R46, 0x1, R20.reuse, P1 ;  /* 0x000000012e2e7824 */ /* 0x100fe200008e0614 */
[-C--:B------:R-:W-:Y:S01]  /*9c00*/  IADD3 R81, P1, R81, R21.reuse, RZ ;  /* 0x0000001551517210 */ /* 0x080fe20007f3e0ff */
[----:B------:R-:W-:Y:S01]  /*9c10*/  IMAD.X R223, R223, 0x1, R20, P2 ;  /* 0x00000001dfdf7824 */ /* 0x000fe200010e0614 */
[----:B------:R-:W-:-:S05]  /*9c20*/  IADD3 R109, P2, R109, R21, RZ ;  /* 0x000000156d6d7210 */ /* 0x000fca0007f5e0ff */
[--C-:B------:R-:W-:Y:S01]  /*9c30*/  IMAD.X R70, R70, 0x1, R20.reuse, P2 ;  /* 0x0000000146467824 */ /* 0x100fe200010e0614 */
[-C--:B------:R-:W-:Y:S01]  /*9c40*/  IADD3 R120, P2, R120, R21.reuse, RZ ;  /* 0x0000001578787210 */ /* 0x080fe20007f5e0ff */
[--C-:B------:R-:W-:Y:S01]  /*9c50*/  IMAD.X R237, R237, 0x1, R20.reuse, P3 ;  /* 0x00000001eded7824 */ /* 0x100fe200018e0614 */
[-C--:B------:R-:W-:Y:S01]  /*9c60*/  IADD3 R83, P3, R83, R21.reuse, RZ ;  /* 0x0000001553537210 */ /* 0x080fe20007f7e0ff */
[----:B------:R-:W-:Y:S04]  /*9c70*/  HGMMA.64x16x16.F32 R24, gdesc[UR12].tnspA, R24, gsb0 ;  /* 0x202000000c1879f0 */ /* 0x000fe80008000818 */
[--C-:B------:R-:W-:Y:S01]  /*9c80*/  IMAD.X R98, R98, 0x1, R20.reuse, P3 ;  /* 0x0000000162627824 */ /* 0x100fe200018e0614 */
[-C--:B------:R-:W-:Y:S01]  /*9c90*/  IADD3 R80, P3, R80, R21.reuse, RZ ;  /* 0x0000001550507210 */ /* 0x080fe20007f7e0ff */
[----:B------:R-:W-:Y:S01]  /*9ca0*/  IMAD.X R134, R134, 0x1, R20, P4 ;  /* 0x0000000186867824 */ /* 0x000fe200020e0614 */
[----:B------:R-:W-:-:S05]  /*9cb0*/  IADD3 R130, P4, R130, R21, RZ ;  /* 0x0000001582827210 */ /* 0x000fca0007f9e0ff */
[--C-:B------:R-:W-:Y:S01]  /*9cc0*/  IMAD.X R68, R68, 0x1, R20.reuse, P4 ;  /* 0x0000000144447824 */ /* 0x100fe200020e0614 */
[-C--:B------:R-:W-:Y:S01]  /*9cd0*/  IADD3 R105, P4, R105, R21.reuse, RZ ;  /* 0x0000001569697210 */ /* 0x080fe20007f9e0ff */
[----:B------:R-:W-:Y:S01]  /*9ce0*/  IMAD.X R135, R135, 0x1, R20, P5 ;  /* 0x0000000187877824 */ /* 0x000fe200028e0614 */
[----:B------:R-:W-:-:S05]  /*9cf0*/  IADD3 R82, P5, R82, R21, RZ ;  /* 0x0000001552527210 */ /* 0x000fca0007fbe0ff */
[--C-:B------:R-:W-:Y:S01]  /*9d00*/  IMAD.X R112, R112, 0x1, R20.reuse, P5 ;  /* 0x0000000170707824 */ /* 0x100fe200028e0614 */
[-C--:B------:R-:W-:Y:S01]  /*9d10*/  IADD3 R79, P5, R79, R21.reuse, RZ ;  /* 0x000000154f4f7210 */ /* 0x080fe20007fbe0ff */
[----:B------:R0:W-:Y:S01]  /*9d20*/  STL [R1+0x50], R158 ;  /* 0x0000509e01007387 */ /* 0x0001e20000100800 */
[--C-:B------:R-:W-:Y:S01]  /*9d30*/  IMAD.X R66, R66, 0x1, R20.reuse, P6 ;  /* 0x0000000142427824 */ /* 0x100fe200030e0614 */
[-C--:B------:R-:W-:Y:S01]  /*9d40*/  IADD3 R127, P6, R127, R21.reuse, RZ ;  /* 0x000000157f7f7210 */ /* 0x080fe20007fde0ff */
[--C-:B------:R-:W-:Y:S01]  /*9d50*/  IMAD.X R96, R96, 0x1, R20.reuse, P1 ;  /* 0x0000000160607824 */ /* 0x100fe200008e0614 */
[----:B------:R0:W-:Y:S01]  /*9d60*/  STL [R1+0x74], R142 ;  /* 0x0000748e01007387 */ /* 0x0001e20000100800 */
[--C-:B------:R-:W-:Y:S01]  /*9d70*/  IMAD.X R64, R64, 0x1, R20.reuse, P2 ;  /* 0x0000000140407824 */ /* 0x100fe200010e0614 */
[-C--:B------:R-:W-:Y:S01]  /*9d80*/  IADD3 R78, P1, R78, R21.reuse, RZ ;  /* 0x000000154e4e7210 */ /* 0x080fe20007f3e0ff */
[--C-:B------:R-:W-:Y:S01]  /*9d90*/  IMAD.X R126, R126, 0x1, R20.reuse, P3 ;  /* 0x000000017e7e7824 */ /* 0x100fe200018e0614 */
[-C--:B------:R-:W-:Y:S01]  /*9da0*/  IADD3 R104, P2, R104, R21.reuse, RZ ;  /* 0x0000001568687210 */ /* 0x080fe20007f5e0ff */
[--C-:B------:R-:W-:Y:S01]  /*9db0*/  IMAD.X R62, R62, 0x1, R20.reuse, P4 ;  /* 0x000000013e3e7824 */ /* 0x100fe200020e0614 */
[-C--:B------:R-:W-:Y:S01]  /*9dc0*/  IADD3 R77, P3, R77, R21.reuse, RZ ;  /* 0x000000154d4d7210 */ /* 0x080fe20007f7e0ff */
[----:B------:R-:W-:Y:S01]  /*9dd0*/  IMAD.X R94, R94, 0x1, R20, P5 ;  /* 0x000000015e5e7824 */ /* 0x000fe200028e0614 */
[----:B------:R0:W-:Y:S01]  /*9de0*/  STL [R1+0x48], R141 ;  /* 0x0000488d01007387 */ /* 0x0001e20000100800 */
[----:B------:R-:W-:-:S02]  /*9df0*/  IADD3 R118, P4, R118, R21, RZ ;  /* 0x0000001576767210 */ /* 0x000fc40007f9e0ff */
[----:B------:R-:W-:Y:S01]  /*9e00*/  IADD3 R76, P5, R76, R21, RZ ;  /* 0x000000154c4c7210 */ /* 0x000fe20007fbe0ff */
[----:B------:R0:W-:Y:S01]  /*9e10*/  STL [R1+0x6c], R159 ;  /* 0x00006c9f01007387 */ /* 0x0001e20000100800 */
[----:B------:R-:W-:-:S03]  /*9e20*/  IMAD.X R60, R60, 0x1, R20, P6 ;  /* 0x000000013c3c7824 */ /* 0x000fc600030e0614 */
        /* <DEDUP_REMOVED lines=8> */
[----:B------:R0:W-:Y:S01]  /*9eb0*/  STL [R1+0x38], R205 ;  /* 0x000038cd01007387 */ /* 0x0001e20000100800 */
[-C--:B------:R-:W-:Y:S01]  /*9ec0*/  IADD3 R131, P2, R131, R21.reuse, RZ ;  /* 0x0000001583837210 */ /* 0x080fe20007f5e0ff */
[----:B------:R-:W-:Y:S01]  /*9ed0*/  IMAD.X R119, R119, 0x1, R20, P5 ;  /* 0x0000000177777824 */ /* 0x000fe200028e0614 */
[-C--:B------:R-:W-:Y:S01]  /*9ee0*/  IADD3 R74, P3, R74, R21.reuse, RZ ;  /* 0x000000154a4a7210 */ /* 0x080fe20007f7e0ff */
[----:B------:R0:W-:Y:S01]  /*9ef0*/  STL [R1+0x5c], R221 ;  /* 0x00005cdd01007387 */ /* 0x0001e20000100800 */
[----:B------:R-:W-:-:S02]  /*9f00*/  IADD3 R102, P4, R102, R21, RZ ;  /* 0x0000001566667210 */ /* 0x000fc40007f9e0ff */
[----:B------:R-:W-:Y:S01]  /*9f10*/  IADD3 R73, P5, R73, R21, RZ ;  /* 0x0000001549497210 */ /* 0x000fe20007fbe0ff */
[----:B------:R0:W-:Y:S01]  /*9f20*/  STL [R1+0x30], R235 ;  /* 0x000030eb01007387 */ /* 0x0001e20000100800 */
[----:B------:R-:W-:-:S03]  /*9f30*/  IMAD.X R54, R54, 0x1, R20, P6 ;  /* 0x0000000136367824 */ /* 0x000fc600030e0614 */
[----:B------:R0:W-:Y:S01]  /*9f40*/  STL [R1+0x54], R251 ;  /* 0x000054fb01007387 */ /* 0x0001e20000100800 */
[----:B------:R-:W-:-:S03]  /*9f50*/  IMAD.X R90, R90, 0x1, R20, P1 ;  /* 0x000000015a5a7824 */ /* 0x000fc600008e0614 */
[----:B------:R0:W-:Y:S01]  /*9f60*/  STL [R1+0x28], R216 ;  /* 0x000028d801007387 */ /* 0x0001e20000100800 */
[--C-:B------:R-:W-:Y:S01]  /*9f70*/  IMAD.X R52, R52, 0x1, R20.reuse, P2 ;  /* 0x0000000134347824 */ /* 0x100fe200010e0614 */
[-C--:B------:R-:W-:Y:S01]  /*9f80*/  IADD3 R116, P6, R116, R21.reuse, RZ ;  /* 0x0000001574747210 */ /* 0x080fe20007fde0ff */
[--C-:B------:R-:W-:Y:S01]  /*9f90*/  IMAD.X R110, R110, 0x1, R20.reuse, P3 ;  /* 0x000000016e6e7824 */ /* 0x100fe200018e0614 */
[----:B------:R0:W-:Y:S01]  /*9fa0*/  STL [R1+0x4c], R206 ;  /* 0x00004cce01007387 */ /* 0x0001e20000100800 */
[-C--:B------:R-:W-:Y:S01]  /*9fb0*/  IADD3 R71, P1, R71, R21.reuse, RZ ;  /* 0x0000001547477210 */ /* 0x080fe20007f3e0ff */
[--C-:B------:R-:W-:Y:S01]  /*9fc0*/  IMAD.X R50, R50, 0x1, R20.reuse, P4 ;  /* 0x0000000132327824 */ /* 0x100fe200020e0614 */
[-C--:B------:R-:W-:Y:S01]  /*9fd0*/  IADD3 R101, P2, R101, R21.reuse, RZ ;  /* 0x0000001565657210 */ /* 0x080fe20007f5e0ff */
[----:B------:R0:W-:Y:S01]  /*9fe0*/  STL [R1+0x20], R188 ;  /* 0x000020bc01007387 */ /* 0x0001e20000100800 */
[-C--:B------:R-:W-:Y:S01]  /*9ff0*/  IADD3 R69, P3, R69, R21.reuse, RZ ;  /* 0x0000001545457210 */ /* 0x080fe20007f7e0ff */
[----:B------:R-:W-:Y:S01]  /*a000*/  IMAD.X R89, R89, 0x1, R20, P5 ;  /* 0x0000000159597824 */ /* 0x000fe200028e0614 */
[-C--:B------:R-:W-:Y:S01]  /*a010*/  IADD3 R124, P4, R124, R21.reuse, RZ ;  /* 0x000000157c7c7210 */ /* 0x080fe20007f9e0ff */
[----:B------:R0:W-:Y:S01]  /*a020*/  STL [R1+0x44], R172 ;  /* 0x000044ac01007387 */ /* 0x0001e20000100800 */
[----:B------:R-:W-:-:S03]  /*a030*/  IADD3 R67, P5, R67, R21, RZ ;  /* 0x0000001543437210 */ /* 0x000fc60007fbe0ff */
        /* <DEDUP_REMOVED lines=19> */
[----:B------:R-:W-:-:S03]  /*a170*/  VIADD R125, R125, 0x1 ;  /* 0x000000017d7d7836 */ /* 0x000fc60000000000 */
        /* <DEDUP_REMOVED lines=13> */
[----:B------:R-:W-:-:S02]  /*a250*/  IADD3 R57, P3, R57, R21, RZ ;  /* 0x0000001539397210 */ /* 0x000fc40007f7e0ff */
[-C--:B------:R-:W-:Y:S02]  /*a260*/  IADD3 R114, P4, R114, R21.reuse, RZ ;  /* 0x0000001572727210 */ /* 0x080fe40007f9e0ff */
[-C--:B------:R-:W-:Y:S01]  /*a270*/  IADD3 R55, P5, R55, R21.reuse, RZ ;  /* 0x0000001537377210 */ /* 0x080fe20007fbe0ff */
[--C-:B------:R-:W-:Y:S01]  /*a280*/  IMAD.X R40, R40, 0x1, R20.reuse, P6 ;  /* 0x0000000128287824 */ /* 0x100fe200030e0614 */
[----:B------:R-:W-:Y:S01]  /*a290*/  ISETP.NE.U32.AND P0, PT, R125, R132, PT ;  /* 0x000000847d00720c */ /* 0x000fe20003f05070 */
[--C-:B------:R-:W-:Y:S01]  /*a2a0*/  IMAD.X R106, R106, 0x1, R20.reuse, P1 ;  /* 0x000000016a6a7824 */ /* 0x100fe200008e0614 */
[-C--:B------:R-:W-:Y:S01]  /*a2b0*/  IADD3 R95, P6, R95, R21.reuse, RZ ;  /* 0x000000155f5f7210 */ /* 0x080fe20007fde0ff */
[--C-:B------:R-:W-:Y:S01]  /*a2c0*/  IMAD.X R23, R23, 0x1, R20.reuse, P2 ;  /* 0x0000000117177824 */ /* 0x100fe200010e0614 */
[-C--:B------:R-:W-:Y:S01]  /*a2d0*/  IADD3 R53, P1, R53, R21.reuse, RZ ;  /* 0x0000001535357210 */ /* 0x080fe20007f3e0ff */
[--C-:B------:R-:W-:Y:S01]  /*a2e0*/  IMAD.X R85, R85, 0x1, R20.reuse, P3 ;  /* 0x0000000155557824 */ /* 0x100fe200018e0614 */
[-C--:B------:R-:W-:Y:S01]  /*a2f0*/  IADD3 R123, P2, R123, R21.reuse, RZ ;  /* 0x000000157b7b7210 */ /* 0x080fe20007f5e0ff */
[--C-:B------:R-:W-:Y:S01]  /*a300*/  IMAD.X R22, R22, 0x1, R20.reuse, P4 ;  /* 0x0000000116167824 */ /* 0x100fe200020e0614 */
[----:B------:R-:W-:Y:S01]  /*a310*/  IADD3 R51, P3, R51, R21, RZ ;  /* 0x0000001533337210 */ /* 0x000fe20007f7e0ff */
[----:B------:R-:W-:Y:S01]  /*a320*/  IMAD.X R11, R11, 0x1, R20, P5 ;  /* 0x000000010b0b7824 */ /* 0x000fe200028e0614 */
[----:B------:R-:W-:-:S02]  /*a330*/  IADD3 R93, P4, R93, UR41, RZ ;  /* 0x000000295d5d7c10 */ /* 0x000fc4000ff9e0ff */
[----:B------:R-:W-:Y:S01]  /*a340*/  IADD3 R49, P5, R49, UR41, RZ ;  /* 0x0000002931317c10 */ /* 0x000fe2000ffbe0ff */
[--C-:B------:R-:W-:Y:S01]  /*a350*/  IMAD.X R9, R9, 0x1, R20.reuse, P6 ;  /* 0x0000000109097824 */ /* 0x100fe200030e0614 */
[----:B------:R-:W-:Y:S01]  /*a360*/  IADD3.X R5, R5, UR17, RZ, P4, !PT ;  /* 0x0000001105057c10 */ /* 0x000fe2000a7fe4ff */
[--C-:B------:R-:W-:Y:S01]  /*a370*/  IMAD.X R8, R8, 0x1, R20.reuse, P1 ;  /* 0x0000000108087824 */ /* 0x100fe200008e0614 */
[----:B------:R-:W-:Y:S01]  /*a380*/  IADD3.X R4, R4, UR17, RZ, P5, !PT ;  /* 0x0000001104047c10 */ /* 0x000fe2000affe4ff */
[--C-:B------:R-:W-:Y:S01]  /*a390*/  IMAD.X R7, R7, 0x1, R20.reuse, P2 ;  /* 0x0000000107077824 */ /* 0x100fe200010e0614 */
[----:B------:R-:W-:Y:S01]  /*a3a0*/  IADD3 R113, P6, R113, UR41, RZ ;  /* 0x0000002971717c10 */ /* 0x000fe2000ffde0ff */
[----:B------:R-:W-:Y:S01]  /*a3b0*/  IMAD.X R6, R6, 0x1, R20, P3 ;  /* 0x0000000106067824 */ /* 0x000fe200018e0614 */
[----:B------:R-:W-:Y:S02]  /*a3c0*/  IADD3 R47, P1, R47, UR41, RZ ;  /* 0x000000292f2f7c10 */ /* 0x000fe4000ff3e0ff */
[----:B------:R-:W-:-:S02]  /*a3d0*/  IADD3 R91, P2, R91, UR41, RZ ;  /* 0x000000295b5b7c10 */ /* 0x000fc4000ff5e0ff */
[----:B------:R-:W-:Y:S02]  /*a3e0*/  IADD3 R45, P3, R45, UR41, RZ ;  /* 0x000000292d2d7c10 */ /* 0x000fe4000ff7e0ff */
[----:B------:R-:W-:Y:S02]  /*a3f0*/  IADD3 R18, P4, R18, UR41, RZ ;  /* 0x0000002912127c10 */ /* 0x000fe4000ff9e0ff */
[----:B------:R-:W-:Y:S01]  /*a400*/  IADD3 R17, P5, R17, UR41, RZ ;  /* 0x0000002911117c10 */ /* 0x000fe2000ffbe0ff */
[----:B------:R-:W-:Y:S02]  /*a410*/  WARPGROUP.DEPBAR.LE gsb0, 0x0 ;  /* 0x00008000000079c5 */ /* 0x000fe40000010000 */
[----:B------:R-:W-:Y:S02]  /*a420*/  IADD3.X R3, R3, UR17, RZ, P6, !PT ;  /* 0x0000001103037c10 */ /* 0x000fe4000b7fe4ff */
[----:B------:R-:W-:Y:S02]  /*a430*/  IADD3.X R16, R16, UR17, RZ, P1, !PT ;  /* 0x0000001110107c10 */ /* 0x000fe40008ffe4ff */
[----:B------:R-:W-:-:S02]  /*a440*/  IADD3.X R15, R15, UR17, RZ, P2, !PT ;  /* 0x000000110f0f7c10 */ /* 0x000fc400097fe4ff */
[----:B------:R-:W-:Y:S02]  /*a450*/  IADD3.X R14, R14, UR17, RZ, P3, !PT ;  /* 0x000000110e0e7c10 */ /* 0x000fe40009ffe4ff */
[----:B------:R-:W-:Y:S02]  /*a460*/  IADD3.X R13, R13, UR17, RZ, P4, !PT ;  /* 0x000000110d0d7c10 */ /* 0x000fe4000a7fe4ff */
[----:B------:R-:W-:Y:S01]  /*a470*/  IADD3.X R12, R12, UR17, RZ, P5, !PT ;  /* 0x000000110c0c7c10 */ /* 0x000fe2000affe4ff */
[----:B0-----:R-:W-:Y:S06]  /*a480*/  @P0 BRA `(.L_x_1) ;  /* 0xffffff94003c0947 */ /* 0x001fec000383ffff */
[----:B------:R-:W-:Y:S02]  /*a490*/  F2FP.F16.F32.PACK_AB R31, R31, R30 ;  /* 0x0000001e1f1f723e */ /* 0x000fe400000000ff */
[----:B------:R-:W-:Y:S02]  /*a4a0*/  F2FP.F16.F32.PACK_AB R27, R27, R26 ;  /* 0x0000001a1b1b723e */ /* 0x000fe400000000ff */
[----:B------:R-:W-:Y:S02]  /*a4b0*/  F2FP.F16.F32.PACK_AB R30, R29, R28 ;  /* 0x0000001c1d1e723e */ /* 0x000fe400000000ff */
[----:B------:R-:W-:Y:S02]  /*a4c0*/  F2FP.F16.F32.PACK_AB R26, R25, R24 ;  /* 0x00000018191a723e */ /* 0x000fe400000000ff */
[----:B------:R-:W-:Y:S02]  /*a4d0*/  F2FP.F16.F32.PACK_AB R29, R39, R38 ;  /* 0x00000026271d723e */ /* 0x000fe400000000ff */
[----:B------:R-:W-:-:S02]  /*a4e0*/  F2FP.F16.F32.PACK_AB R28, R37, R36 ;  /* 0x00000024251c723e */ /* 0x000fc400000000ff */
[----:B------:R-:W-:Y:S02]  /*a4f0*/  F2FP.F16.F32.PACK_AB R25, R35, R34 ;  /* 0x000000222319723e */ /* 0x000fe400000000ff */
[----:B------:R-:W-:-:S07]  /*a500*/  F2FP.F16.F32.PACK_AB R24, R33, R32 ;  /* 0x000000202118723e */ /* 0x000fce00000000ff */
.L_x_0:
[----:B------:R-:W2:Y:S01]  /*a510*/  LDL.LU R4, [R1+0x2ac] ;  /* 0x0002ac0001047983 */ /* 0x000ea20000300800 */
[----:B------:R-:W-:Y:S01]  /*a520*/  ULDC.64 UR6, c[0x0][0x228] ;  /* 0x00008a0000067ab9 */ /* 0x000fe20000000a00 */
[----:B------:R-:W-:Y:S02]  /*a530*/  ULDC UR4, c[0x0][0x244] ;  /* 0x0000910000047ab9 */ /* 0x000fe40000000800 */
[----:B------:R-:W3:Y:S01]  /*a540*/  LDL.LU R21, [R1+0x2a4] ;  /* 0x0002a40001157983 */ /* 0x000ee20000300800 */
[----:B------:R-:W1:Y:S02]  /*a550*/  S2R R5, SR_TID.X ;  /* 0x0000000000057919 */ /* 0x000e640000002100 */
[C---:B-1----:R-:W-:Y:S02]  /*a560*/  IMAD.SHL.U32 R0, R5.reuse, 0x10, RZ ;  /* 0x0000001005007824 */ /* 0x042fe400078e00ff */
[C---:B------:R-:W-:Y:S02]  /*a570*/  IMAD.SHL.U32 R3, R5.reuse, 0x80, RZ ;  /* 0x0000008005037824 */ /* 0x040fe400078e00ff */
[----:B------:R-:W-:Y:S01]  /*a580*/  IMAD.SHL.U32 R2, R5, 0x8, RZ ;  /* 0x0000000805027824 */ /* 0x000fe200078e00ff */
[----:B------:R-:W-:-:S02]  /*a590*/  LOP3.LUT R0, R0, 0xf0, RZ, 0xc0, !PT ;  /* 0x000000f000007812 */ /* 0x000fc400078ec0ff */
[----:B------:R-:W-:Y:S02]  /*a5a0*/  LOP3.LUT R3, R3, 0x800, RZ, 0xc0, !PT ;  /* 0x0000080003037812 */ /* 0x000fe400078ec0ff */
[----:B------:R-:W-:Y:S02]  /*a5b0*/  LOP3.LUT R2, R2, 0x700, RZ, 0xc0, !PT ;  /* 0x0000070002027812 */ /* 0x000fe400078ec0ff */
[----:B------:R-:W-:-:S05]  /*a5c0*/  IADD3 R3, R3, UR16, R0 ;  /* 0x0000001003037c10 */ /* 0x000fca000fffe000 */
[----:B------:R-:W-:Y:S01]  /*a5d0*/  IMAD.IADD R9, R2, 0x1, R3 ;  /* 0x0000000102097824 */ /* 0x000fe200078e0203 */
[----:B------:R-:W-:Y:S01]  /*a5e0*/  BAR.SYNC.DEFER_BLOCKING 0x0 ;  /* 0x0000000000007b1d */ /* 0x000fe20000010000 */
[----:B------:R-:W-:-:S05]  /*a5f0*/  LOP3.LUT R10, R5, 0xff, RZ, 0xc0, !PT ;  /* 0x000000ff050a7812 */ /* 0x000fca00078ec0ff */
[----:B------:R-:W-:Y:S01]  /*a600*/  STSM.16.M88.4 [R9], R24 ;  /* 0x0000001809007844 */ /* 0x000fe20000000200 */
[----:B------:R-:W-:Y:S01]  /*a610*/  LEA R10, R10, UR16, 0x4 ;  /* 0x000000100a0a7c11 */ /* 0x000fe2000f8e20ff */
[----:B------:R-:W-:Y:S06]  /*a620*/  BAR.SYNC.DEFER_BLOCKING 0x0 ;  /* 0x0000000000007b1d */ /* 0x000fec0000010000 */
[----:B0-----:R-:W0:Y:S02]  /*a630*/  LDS.128 R12, [R10] ;  /* 0x000000000a0c7984 */ /* 0x001e240000000c00 */
[----:B------:R-:W-:Y:S06]  /*a640*/  BAR.SYNC.DEFER_BLOCKING 0x0 ;  /* 0x0000000000007b1d */ /* 0x000fec0000010000 */
[----:B------:R-:W-:Y:S02]  /*a650*/  STSM.16.M88.4 [R9], R28 ;  /* 0x0000001c09007844 */ /* 0x000fe40000000200 */
[----:B------:R-:W-:Y:S01]  /*a660*/  BAR.SYNC.DEFER_BLOCKING 0x0 ;  /* 0x0000000000007b1d */ /* 0x000fe20000010000 */
[----:B0-----:R-:W-:-:S05]  /*a670*/  PRMT R11, R13, 0x7632, R11 ;  /* 0x000076320d0b7816 */ /* 0x001fca000000000b */
[----:B------:R0:W1:Y:S02]  /*a680*/  LDS.128 R16, [R10] ;  /* 0x000000000a107984 */ /* 0x0000640000000c00 */
[----:B0-----:R-:W-:Y:S02]  /*a690*/  PRMT R10, R14, 0x7632, R10 ;  /* 0x000076320e0a7816 */ /* 0x001fe4000000000a */
[C---:B--2---:R-:W-:Y:S01]  /*a6a0*/  ISETP.GE.AND P0, PT, R4.reuse, UR6, PT ;  /* 0x0000000604007c0c */ /* 0x044fe2000bf06270 */
[----:B------:R-:W-:Y:S01]  /*a6b0*/  IMAD R2, R4, UR4, RZ ;  /* 0x0000000404027c24 */ /* 0x000fe2000f8e02ff */
[----:B------:R-:W-:Y:S01]  /*a6c0*/  ULDC UR6, c[0x0][0x248] ;  /* 0x0000920000067ab9 */ /* 0x000fe20000000800 */
[----:B------:R-:W-:Y:S01]  /*a6d0*/  ULDC.64 UR4, c[0x0][0x220] ;  /* 0x0000880000047ab9 */ /* 0x000fe20000000a00 */
[C---:B---3--:R-:W-:Y:S02]  /*a6e0*/  VIADD R0, R21.reuse, 0x1 ;  /* 0x0000000115007836 */ /* 0x048fe40000000000 */
[----:B------:R-:W-:Y:S01]  /*a6f0*/  IMAD R3, R21, UR6, RZ ;  /* 0x0000000615037c24 */ /* 0x000fe2000f8e02ff */
[----:B------:R-:W-:-:S02]  /*a700*/  LEA R20, P1, R2, UR4, 0x1 ;  /* 0x0000000402147c11 */ /* 0x000fc4000f8208ff */
[----:B------:R-:W-:Y:S01]  /*a710*/  ISETP.LT.AND P4, PT, R0, UR7, !P0 ;  /* 0x0000000700007c0c */ /* 0x000fe2000c781270 */
[C---:B------:R-:W-:Y:S01]  /*a720*/  VIADD R0, R21.reuse, 0x2 ;  /* 0x0000000215007836 */ /* 0x040fe20000000000 */
[C---:B------:R-:W-:Y:S01]  /*a730*/  ISETP.LT.AND P5, PT, R21.reuse, UR7, !P0 ;  /* 0x0000000715007c0c */ /* 0x040fe2000c7a1270 */
[----:B------:R-:W-:Y:S01]  /*a740*/  VIADD R4, R21, 0x3 ;  /* 0x0000000315047836 */ /* 0x000fe20000000000 */
[----:B------:R-:W-:Y:S01]  /*a750*/  LEA.HI.X.SX32 R22, R2, UR5, 0x1, P1 ;  /* 0x0000000502167c11 */ /* 0x000fe200088f0eff */
[----:B------:R-:W-:Y:S01]  /*a760*/  VIADD R5, R3, UR6 ;  /* 0x0000000603057c36 */ /* 0x000fe20008000000 */
[----:B------:R-:W-:Y:S01]  /*a770*/  ISETP.LT.AND P3, PT, R0, UR7, !P0 ;  /* 0x0000000700007c0c */ /* 0x000fe2000c761270 */
[----:B------:R-:W-:Y:S01]  /*a780*/  VIADD R0, R21, 0x4 ;  /* 0x0000000415007836 */ /* 0x000fe20000000000 */
[----:B------:R-:W-:Y:S01]  /*a790*/  LEA R2, P1, R3, R20, 0x1 ;  /* 0x0000001403027211 */ /* 0x000fe200078208ff */
[----:B------:R-:W-:Y:S01]  /*a7a0*/  VIADD R8, R5, UR6 ;  /* 0x0000000605087c36 */ /* 0x000fe20008000000 */
[----:B------:R-:W-:-:S02]  /*a7b0*/  ISETP.LT.AND P2, PT, R4, UR7, !P0 ;  /* 0x0000000704007c0c */ /* 0x000fc4000c741270 */
[----:B------:R-:W-:Y:S02]  /*a7c0*/  LEA.HI.X.SX32 R3, R3, R22, 0x1, P1 ;  /* 0x0000001603037211 */ /* 0x000fe400008f0eff */
[----:B------:R-:W-:Y:S02]  /*a7d0*/  LEA R4, P6, R5, R20, 0x1 ;  /* 0x0000001405047211 */ /* 0x000fe400078c08ff */
[----:B------:R-:W-:Y:S01]  /*a7e0*/  ISETP.LT.AND P1, PT, R0, UR7, !P0 ;  /* 0x0000000700007c0c */ /* 0x000fe2000c721270 */
[----:B------:R-:W-:Y:S01]  /*a7f0*/  VIADD R0, R21, 0x5 ;  /* 0x0000000515007836 */ /* 0x000fe20000000000 */
[----:B------:R-:W-:Y:S01]  /*a800*/  LEA.HI.X.SX32 R5, R5, R22, 0x1, P6 ;  /* 0x0000001605057211 */ /* 0x000fe200030f0eff */
[----:B------:R0:W-:Y:S01]  /*a810*/  @P5 STG.E.U16 desc[UR18][R2.64], R12 ;  /* 0x0000000c02005986 */ /* 0x0001e2000c101512 */
[----:B------:R-:W-:Y:S02]  /*a820*/  LEA R6, P6, R8, R20, 0x1 ;  /* 0x0000001408067211 */ /* 0x000fe400078c08ff */
[----:B------:R-:W-:Y:S01]  /*a830*/  ISETP.LT.AND P5, PT, R0, UR7, !P0 ;  /* 0x0000000700007c0c */ /* 0x000fe2000c7a1270 */
[----:B------:R-:W-:Y:S01]  /*a840*/  VIADD R0, R21, 0x6 ;  /* 0x0000000615007836 */ /* 0x000fe20000000000 */
[C---:B------:R-:W-:Y:S01]  /*a850*/  LEA.HI.X.SX32 R7, R8.reuse, R22, 0x1, P6 ;  /* 0x0000001608077211 */ /* 0x040fe200030f0eff */
[----:B------:R-:W-:Y:S01]  /*a860*/  VIADD R8, R8, UR6 ;  /* 0x0000000608087c36 */ /* 0x000fe20008000000 */
[----:B0-----:R-:W-:-:S03]  /*a870*/  PRMT R3, R12, 0x7632, R3 ;  /* 0x000076320c037816 */ /* 0x001fc60000000003 */
[C---:B------:R-:W-:Y:S01]  /*a880*/  VIADD R9, R8.reuse, UR6 ;  /* 0x0000000608097c36 */ /* 0x040fe20008000000 */
[----:B------:R-:W-:Y:S01]  /*a890*/  LEA R2, P6, R8, R20, 0x1 ;  /* 0x0000001408027211 */ /* 0x000fe200078c08ff */
[----:B------:R0:W-:Y:S01]  /*a8a0*/  @P4 STG.E.U16 desc[UR18][R4.64], R3 ;  /* 0x0000000304004986 */ /* 0x0001e2000c101512 */
[----:B------:R-:W-:Y:S01]  /*a8b0*/  ISETP.LT.AND P4, PT, R0, UR7, !P0 ;  /* 0x0000000700007c0c */ /* 0x000fe2000c781270 */
[C---:B------:R-:W-:Y:S02]  /*a8c0*/  VIADD R0, R21.reuse, 0x7 ;  /* 0x0000000715007836 */ /* 0x040fe40000000000 */
[----:B------:R2:W-:Y:S03]  /*a8d0*/  @P3 STG.E.U16 desc[UR18][R6.64], R13 ;  /* 0x0000000d06003986 */ /* 0x0005e6000c101512 */
[----:B------:R-:W-:Y:S01]  /*a8e0*/  ISETP.LT.AND P3, PT, R0, UR7, !P0 ;  /* 0x0000000700007c0c */ /* 0x000fe2000c761270 */
[----:B------:R-:W-:Y:S01]  /*a8f0*/  VIADD R0, R21, 0x8 ;  /* 0x0000000815007836 */ /* 0x000fe20000000000 */
[----:B0-----:R-:W-:Y:S01]  /*a900*/  LEA.HI.X.SX32 R3, R8, R22, 0x1, P6 ;  /* 0x0000001608037211 */ /* 0x001fe200030f0eff */
[C---:B------:R-:W-:Y:S01]  /*a910*/  VIADD R5, R9.reuse, UR6 ;  /* 0x0000000609057c36 */ /* 0x040fe20008000000 */
[----:B------:R-:W-:-:S03]  /*a920*/  LEA R8, P6, R9, R20, 0x1 ;  /* 0x0000001409087211 */ /* 0x000fc600078c08ff */
[----:B------:R0:W-:Y:S01]  /*a930*/  @P2 STG.E.U16 desc[UR18][R2.64], R11 ;  /* 0x0000000b02002986 */ /* 0x0001e2000c101512 */
[----:B------:R-:W-:Y:S02]  /*a940*/  LEA.HI.X.SX32 R9, R9, R22, 0x1, P6 ;  /* 0x0000001609097211 */ /* 0x000fe400030f0eff */
[----:B------:R-:W-:Y:S01]  /*a950*/  ISETP.LT.AND P2, PT, R0, UR7, !P0 ;  /* 0x0000000700007c0c */ /* 0x000fe2000c741270 */
[----:B------:R-:W-:Y:S01]  /*a960*/  VIADD R0, R21, 0x9 ;  /* 0x0000000915007836 */ /* 0x000fe20000000000 */
[C---:B------:R-:W-:Y:S01]  /*a970*/  LEA R4, P6, R5.reuse, R20, 0x1 ;  /* 0x0000001405047211 */ /* 0x040fe200078c08ff */
[----:B--2---:R-:W-:Y:S01]  /*a980*/  VIADD R7, R5, UR6 ;  /* 0x0000000605077c36 */ /* 0x004fe20008000000 */
[----:B------:R2:W-:Y:S02]  /*a990*/  @P1 STG.E.U16 desc[UR18][R8.64], R14 ;  /* 0x0000000e08001986 */ /* 0x0005e4000c101512 */
[----:B------:R-:W-:Y:S01]  /*a9a0*/  ISETP.LT.AND P1, PT, R0, UR7, !P0 ;  /* 0x0000000700007c0c */ /* 0x000fe2000c721270 */
[----:B------:R-:W-:Y:S01]  /*a9b0*/  VIADD R0, R21, 0xa ;  /* 0x0000000a15007836 */ /* 0x000fe20000000000 */
[----:B------:R-:W-:Y:S01]  /*a9c0*/  LEA.HI.X.SX32 R5, R5, R22, 0x1, P6 ;  /* 0x0000001605057211 */ /* 0x000fe200030f0eff */
[C---:B0-----:R-:W-:Y:S01]  /*a9d0*/  VIADD R3, R7.reuse, UR6 ;  /* 0x0000000607037c36 */ /* 0x041fe20008000000 */
[----:B------:R-:W-:-:S03]  /*a9e0*/  LEA R6, P6, R7, R20, 0x1 ;  /* 0x0000001407067211 */ /* 0x000fc600078c08ff */
[----:B------:R0:W-:Y:S01]  /*a9f0*/  @P5 STG.E.U16 desc[UR18][R4.64], R10 ;  /* 0x0000000a04005986 */ /* 0x0001e2000c101512 */
[----:B------:R-:W-:Y:S02]  /*aa00*/  LEA.HI.X.SX32 R7, R7, R22, 0x1, P6 ;  /* 0x0000001607077211 */ /* 0x000fe400030f0eff */
[----:B------:R-:W-:Y:S01]  /*aa10*/  ISETP.LT.AND P5, PT, R0, UR7, !P0 ;  /* 0x0000000700007c0c */ /* 0x000fe2000c7a1270 */
[----:B------:R-:W-:Y:S01]  /*aa20*/  VIADD R0, R21, 0xb ;  /* 0x0000000b15007836 */ /* 0x000fe20000000000 */
[C---:B------:R-:W-:Y:S01]  /*aa30*/  LEA R2, P6, R3.reuse, R20, 0x1 ;  /* 0x0000001403027211 */ /* 0x040fe200078c08ff */
[----:B--2---:R-:W-:Y:S01]  /*aa40*/  VIADD R9, R3, UR6 ;  /* 0x0000000603097c36 */ /* 0x004fe20008000000 */
[----:B------:R2:W-:Y:S01]  /*aa50*/  @P4 STG.E.U16 desc[UR18][R6.64], R15 ;  /* 0x0000000f06004986 */ /* 0x0005e2000c101512 */
[----:B------:R-:W-:Y:S02]  /*aa60*/  PRMT R11, R15, 0x7632, R11 ;  /* 0x000076320f0b7816 */ /* 0x000fe4000000000b */
[----:B------:R-:W-:Y:S01]  /*aa70*/  ISETP.LT.AND P4, PT, R0, UR7, !P0 ;  /* 0x0000000700007c0c */ /* 0x000fe2000c781270 */
[----:B------:R-:W-:Y:S01]  /*aa80*/  VIADD R0, R21, 0xc ;  /* 0x0000000c15007836 */ /* 0x000fe20000000000 */
[----:B------:R-:W-:Y:S01]  /*aa90*/  LEA.HI.X.SX32 R3, R3, R22, 0x1, P6 ;  /* 0x0000001603037211 */ /* 0x000fe200030f0eff */
[C---:B0-----:R-:W-:Y:S01]  /*aaa0*/  VIADD R5, R9.reuse, UR6 ;  /* 0x0000000609057c36 */ /* 0x041fe20008000000 */
[----:B------:R-:W-:-:S03]  /*aab0*/  LEA R8, P6, R9, R20, 0x1 ;  /* 0x0000001409087211 */ /* 0x000fc600078c08ff */
[----:B------:R0:W-:Y:S01]  /*aac0*/  @P3 STG.E.U16 desc[UR18][R2.64], R11 ;  /* 0x0000000b02003986 */ /* 0x0001e2000c101512 */
[----:B------:R-:W-:Y:S01]  /*aad0*/  LEA.HI.X.SX32 R9, R9, R22, 0x1, P6 ;  /* 0x0000001609097211 */ /* 0x000fe200030f0eff */
[----:B--2---:R-:W-:Y:S01]  /*aae0*/  VIADD R7, R5, UR6 ;  /* 0x0000000605077c36 */ /* 0x004fe20008000000 */
[----:B------:R-:W-:Y:S01]  /*aaf0*/  ISETP.LT.AND P3, PT, R0, UR7, !P0 ;  /* 0x0000000700007c0c */ /* 0x000fe2000c761270 */
[----:B------:R-:W-:Y:S02]  /*ab00*/  VIADD R0, R21, 0xd ;  /* 0x0000000d15007836 */ /* 0x000fe40000000000 */
[----:B------:R-:W-:Y:S01]  /*ab10*/  VIADD R10, R7, UR6 ;  /* 0x00000006070a7c36 */ /* 0x000fe20008000000 */
[C---:B------:R-:W-:Y:S01]  /*ab20*/  LEA R4, P6, R5.reuse, R20, 0x1 ;  /* 0x0000001405047211 */ /* 0x040fe200078c08ff */
[----:B-1----:R1:W-:Y:S01]  /*ab30*/  @P2 STG.E.U16 desc[UR18][R8.64], R16 ;  /* 0x0000001008002986 */ /* 0x0023e2000c101512 */
[----:B------:R-:W-:Y:S01]  /*ab40*/  ISETP.LT.AND P2, PT, R0, UR7, !P0 ;  /* 0x0000000700007c0c */ /* 0x000fe2000c741270 */
[----:B------:R-:W-:Y:S01]  /*ab50*/  VIADD R0, R10, UR6 ;  /* 0x000000060a007c36 */ /* 0x000fe20008000000 */
[----:B------:R-:W-:-:S02]  /*ab60*/  LEA.HI.X.SX32 R5, R5, R22, 0x1, P6 ;  /* 0x0000001605057211 */ /* 0x000fc400030f0eff */
[----:B0-----:R-:W-:Y:S01]  /*ab70*/  PRMT R3, R16, 0x7632, R3 ;  /* 0x0000763210037816 */ /* 0x001fe20000000003 */
[----:B------:R-:W-:Y:S01]  /*ab80*/  VIADD R11, R0, UR6 ;  /* 0x00000006000b7c36 */ /* 0x000fe20008000000 */
[----:B------:R-:W-:-:S03]  /*ab90*/  LEA R6, P6, R7, R20, 0x1 ;  /* 0x0000001407067211 */ /* 0x000fc600078c08ff */
[----:B------:R0:W-:Y:S01]  /*aba0*/  @P1 STG.E.U16 desc[UR18][R4.64], R3 ;  /* 0x0000000304001986 */ /* 0x0001e2000c101512 */
[----:B------:R-:W-:Y:S01]  /*abb0*/  LEA.HI.X.SX32 R7, R7, R22, 0x1, P6 ;  /* 0x0000001607077211 */ /* 0x000fe200030f0eff */
[----:B------:R-:W-:Y:S01]  /*abc0*/  VIADD R14, R11, UR6 ;  /* 0x000000060b0e7c36 */ /* 0x000fe20008000000 */
[-C--:B------:R-:W-:Y:S02]  /*abd0*/  LEA R2, P1, R10, R20.reuse, 0x1 ;  /* 0x000000140a027211 */ /* 0x080fe400078208ff */
[----:B-1----:R-:W-:Y:S01]  /*abe0*/  LEA R8, P6, R0, R20, 0x1 ;  /* 0x0000001400087211 */ /* 0x002fe200078c08ff */
[----:B------:R-:W-:-:S03]  /*abf0*/  VIADD R13, R21, 0xe ;  /* 0x0000000e150d7836 */ /* 0x000fc60000000000 */
[-C--:B------:R-:W-:Y:S01]  /*ac00*/  LEA.HI.X.SX32 R9, R0, R22.reuse, 0x1, P6 ;  /* 0x0000001600097211 */ /* 0x080fe200030f0eff */
[----:B------:R-:W-:Y:S01]  /*ac10*/  VIADD R0, R21, 0xf ;  /* 0x0000000f15007836 */ /* 0x000fe20000000000 */
[----:B0-----:R-:W-:Y:S02]  /*ac20*/  LEA.HI.X.SX32 R3, R10, R22, 0x1, P1 ;  /* 0x000000160a037211 */ /* 0x001fe400008f0eff */
[----:B------:R-:W-:-:S04]  /*ac30*/  LEA R4, P1, R14, R20, 0x1 ;  /* 0x000000140e047211 */ /* 0x000fc800078208ff */
[----:B------:R-:W-:Y:S02]  /*ac40*/  LEA.HI.X.SX32 R5, R14, R22, 0x1, P1 ;  /* 0x000000160e057211 */ /* 0x000fe400008f0eff */
[----:B------:R-:W-:Y:S02]  /*ac50*/  ISETP.LT.AND P1, PT, R13, UR7, !P0 ;  /* 0x000000070d007c0c */ /* 0x000fe4000c721270 */
[----:B------:R-:W-:Y:S02]  /*ac60*/  ISETP.LT.AND P0, PT, R0, UR7, !P0 ;  /* 0x0000000700007c0c */ /* 0x000fe4000c701270 */
[----:B------:R-:W-:Y:S01]  /*ac70*/  LEA R10, P6, R11, R20, 0x1 ;  /* 0x000000140b0a7211 */ /* 0x000fe200078c08ff */
[----:B------:R0:W-:Y:S01]  /*ac80*/  @P5 STG.E.U16 desc[UR18][R6.64], R17 ;  /* 0x0000001106005986 */ /* 0x0001e2000c101512 */
[----:B------:R-:W-:Y:S01]  /*ac90*/  PRMT R0, R17, 0x7632, R0 ;  /* 0x0000763211007816 */ /* 0x000fe20000000000 */
[----:B------:R-:W-:Y:S01]  /*aca0*/  VIADD R15, R14, UR6 ;  /* 0x000000060e0f7c36 */ /* 0x000fe20008000000 */
[----:B------:R-:W-:-:S03]  /*acb0*/  LEA.HI.X.SX32 R11, R11, R22, 0x1, P6 ;  /* 0x000000160b0b7211 */ /* 0x000fc600030f0eff */
[----:B------:R1:W-:Y:S01]  /*acc0*/  @P4 STG.E.U16 desc[UR18][R2.64], R0 ;  /* 0x0000000002004986 */ /* 0x0003e2000c101512 */
[C---:B------:R-:W-:Y:S02]  /*acd0*/  LEA R12, P6, R15.reuse, R20, 0x1 ;  /* 0x000000140f0c7211 */ /* 0x040fe400078c08ff */
[----:B0-----:R-:W-:Y:S01]  /*ace0*/  PRMT R7, R18, 0x7632, R7 ;  /* 0x0000763212077816 */ /* 0x001fe20000000007 */
[----:B------:R1:W-:Y:S04]  /*acf0*/  @P3 STG.E.U16 desc[UR18][R8.64], R18 ;  /* 0x0000001208003986 */ /* 0x0003e8000c101512 */
[----:B------:R1:W-:Y:S01]  /*ad00*/  @P2 STG.E.U16 desc[UR18][R10.64], R7 ;  /* 0x000000070a002986 */ /* 0x0003e2000c101512 */
[----:B------:R-:W-:-:S03]  /*ad10*/  LEA.HI.X.SX32 R13, R15, R22, 0x1, P6 ;  /* 0x000000160f0d7211 */ /* 0x000fc600030f0eff */
[----:B------:R1:W-:Y:S01]  /*ad20*/  @P1 STG.E.U16 desc[UR18][R4.64], R19 ;  /* 0x0000001304001986 */ /* 0x0003e2000c101512 */
[----:B------:R-:W-:Y:S05]  /*ad30*/  @!P0 EXIT ;  /* 0x000000000000894d */ /* 0x000fea0003800000 */
[----:B------:R-:W-:-:S05]  /*ad40*/  PRMT R6, R19, 0x7632, R6 ;  /* 0x0000763213067816 */ /* 0x000fca0000000006 */
[----:B------:R-:W-:Y:S01]  /*ad50*/  STG.E.U16 desc[UR18][R12.64], R6 ;  /* 0x000000060c007986 */ /* 0x000fe2000c101512 */
[----:B------:R-:W-:Y:S05]  /*ad60*/  EXIT ;  /* 0x000000000000794d */ /* 0x000fea0003800000 */
.L_x_2:
[----:B------:R-:W-:-:S00]  /*ad70*/  BRA `(.L_x_2) ;  /* 0xfffffffc00fc7947 */ /* 0x000fc0000383ffff */
[----:B------:R-:W-:-:S00]  /*ad80*/  NOP ;  /* 0x0000000000007918 */ /* 0x000fc00000000000 */
[----:B------:R-:W-:-:S00]  /*ad90*/  NOP ;  /* 0x0000000000007918 */ /* 0x000fc00000000000 */
[----:B------:R-:W-:-:S00]  /*ada0*/  NOP ;  /* 0x0000000000007918 */ /* 0x000fc00000000000 */
[----:B------:R-:W-:-:S00]  /*adb0*/  NOP ;  /* 0x0000000000007918 */ /* 0x000fc00000000000 */
[----:B------:R-:W-:-:S00]  /*adc0*/  NOP ;  /* 0x0000000000007918 */ /* 0x000fc00000000000 */
[----:B------:R-:W-:-:S00]  /*add0*/  NOP ;  /* 0x0000000000007918 */ /* 0x000fc00000000000 */
[----:B------:R-:W-:-:S00]  /*ade0*/  NOP ;  /* 0x0000000000007918 */ /* 0x000fc00000000000 */
[----:B------:R-:W-:-:S00]  /*adf0*/  NOP ;  /* 0x0000000000007918 */ /* 0x000fc00000000000 */
.L_x_3:


//--------------------- .nv.shared.matmul_kernel  --------------------------
	.section	.nv.shared.matmul_kernel,"aw",@nobits
	.sectionflags	@""
	.align	16
	.zero		1024


//--------------------- .nv.shared.reserved.0     --------------------------
	.section	.nv.shared.reserved.0,"aw",@nobits
	.weak		__nv_reservedSMEM_offset_0_alias
	.size		__nv_reservedSMEM_offset_0_alias, 0, 0
	.other		__nv_reservedSMEM_offset_0_alias,@"STO_CUDA_RESERVED_SHARED STV_DEFAULT"
__nv_reservedSMEM_offset_0_alias:
	.zero		0


//--------------------- .nv.constant0.matmul_kernel --------------------------
	.section	.nv.constant0.matmul_kernel,"a",@progbits
	.sectionflags	@""
	.align	4
.nv.constant0.matmul_kernel:
	.zero		608


//--------------------- SYMBOLS --------------------------

	.type		.nv.reservedSmem.offset0,@object
	.size		.nv.reservedSmem.offset0,0x4
